	.target	sm_90a

	.elftype	@"ET_EXEC"


//--------------------- .note.nv.tkinfo           --------------------------
	.section	.note.nv.tkinfo,"",@"SHT_NOTE"
	.sectionflags	@"SHF_NOTE_NV_TKINFO"
	.tkinfo
        /*0018*/ 	.word	0x00000002
        /*0030*/ 	.string	""
        /*0030*/ 	.string	"ptxas"
        /*0030*/ 	.string	"Cuda compilation tools, release 13.0, V13.0.88"
        /*0030*/ 	.string	"Build cuda_13.0.r13.0/compiler.36424714_0"
        /*0030*/ 	.string	"-arch sm_90a -m 64 "



//--------------------- .note.nv.cuinfo           --------------------------
	.section	.note.nv.cuinfo,"",@"SHT_NOTE"
	.sectionflags	@"SHF_NOTE_NV_CUINFO"
        /*0018*/ 	.short	0x0002
        /*001a*/ 	.short	0x005a
        /*001c*/ 	.short	0x0082
	.zero		2


//--------------------- .nv.info                  --------------------------
	.section	.nv.info,"",@"SHT_CUDA_INFO"
	.align	4


	//----- nvinfo : EIATTR_REGCOUNT
	.align		4
        /*0000*/ 	.byte	0x04, 0x2f
        /*0002*/ 	.short	(.L_12 - .L_11)
	.align		4
.L_11:
        /*0004*/ 	.word	index@(_ZN7cutlass13device_kernelINS_4gemm6kernel13GemmUniversalIN4cute5tupleIJiiiiEEENS1_10collective13CollectiveMmaINS1_37MainloopSm90TmaGmmaWarpSpecializedFP8ILi4ENS5_IJNS4_1CILi1EEESB_SB_EEENS1_32KernelTmaWarpSpecializedPingpongEEENS5_IJNSA_ILi64EEESF_NSA_ILi128EEEEEENS_12float_e4m3_tENS5_IJlSB_lEEESI_SJ_NS4_8TiledMMAINS4_8MMA_AtomIJNS4_4SM904GMMA30MMA_64x64x32_F32E4M3E4M3_SS_TNILNSN_7ScaleInE1ELSP_1EEEEEENS4_6LayoutISC_NS5_IJNSA_ILi0EEEST_ST_EEEEENS5_IJNS4_10UnderscoreESW_SW_EEEEENS4_13SM90_TMA_LOADENS4_14ComposedLayoutINS4_7SwizzleILi3ELi4ELi3EEENS4_18smem_ptr_flag_bitsILi8EEENSS_INS5_IJNSA_ILi8EEESG_EEENS5_IJSG_SB_EEEEEEEvNS4_8identityESZ_S19_vS1A_EENS_8epilogue10collective6detail29Sm90TmaWarpSpecializedAdapterINS1D_15DefaultEpilogueISI_SJ_SJ_NS1C_6thread17LinearCombinationISI_Li1EffLNS1H_9ScaleType4KindE0ELNS_15FloatRoundStyleE2ESI_EENS1_15EpilogueDefaultEEEEEvvEEEEvNT_6ParamsE)
        /*0008*/ 	.word	0x000000a8


	//----- nvinfo : EIATTR_FRAME_SIZE
	.align		4
.L_12:
        /*000c*/ 	.byte	0x04, 0x11
        /*000e*/ 	.short	(.L_14 - .L_13)
	.align		4
.L_13:
        /*0010*/ 	.word	index@(_ZN7cutlass13device_kernelINS_4gemm6kernel13GemmUniversalIN4cute5tupleIJiiiiEEENS1_10collective13CollectiveMmaINS1_37MainloopSm90TmaGmmaWarpSpecializedFP8ILi4ENS5_IJNS4_1CILi1EEESB_SB_EEENS1_32KernelTmaWarpSpecializedPingpongEEENS5_IJNSA_ILi64EEESF_NSA_ILi128EEEEEENS_12float_e4m3_tENS5_IJlSB_lEEESI_SJ_NS4_8TiledMMAINS4_8MMA_AtomIJNS4_4SM904GMMA30MMA_64x64x32_F32E4M3E4M3_SS_TNILNSN_7ScaleInE1ELSP_1EEEEEENS4_6LayoutISC_NS5_IJNSA_ILi0EEEST_ST_EEEEENS5_IJNS4_10UnderscoreESW_SW_EEEEENS4_13SM90_TMA_LOADENS4_14ComposedLayoutINS4_7SwizzleILi3ELi4ELi3EEENS4_18smem_ptr_flag_bitsILi8EEENSS_INS5_IJNSA_ILi8EEESG_EEENS5_IJSG_SB_EEEEEEEvNS4_8identityESZ_S19_vS1A_EENS_8epilogue10collective6detail29Sm90TmaWarpSpecializedAdapterINS1D_15DefaultEpilogueISI_SJ_SJ_NS1C_6thread17LinearCombinationISI_Li1EffLNS1H_9ScaleType4KindE0ELNS_15FloatRoundStyleE2ESI_EENS1_15EpilogueDefaultEEEEEvvEEEEvNT_6ParamsE)
        /*0014*/ 	.word	0x00000000


	//----- nvinfo : EIATTR_MIN_STACK_SIZE
	.align		4
.L_14:
        /*0018*/ 	.byte	0x04, 0x12
        /*001a*/ 	.short	(.L_16 - .L_15)
	.align		4
.L_15:
        /*001c*/ 	.word	index@(_ZN7cutlass13device_kernelINS_4gemm6kernel13GemmUniversalIN4cute5tupleIJiiiiEEENS1_10collective13CollectiveMmaINS1_37MainloopSm90TmaGmmaWarpSpecializedFP8ILi4ENS5_IJNS4_1CILi1EEESB_SB_EEENS1_32KernelTmaWarpSpecializedPingpongEEENS5_IJNSA_ILi64EEESF_NSA_ILi128EEEEEENS_12float_e4m3_tENS5_IJlSB_lEEESI_SJ_NS4_8TiledMMAINS4_8MMA_AtomIJNS4_4SM904GMMA30MMA_64x64x32_F32E4M3E4M3_SS_TNILNSN_7ScaleInE1ELSP_1EEEEEENS4_6LayoutISC_NS5_IJNSA_ILi0EEEST_ST_EEEEENS5_IJNS4_10UnderscoreESW_SW_EEEEENS4_13SM90_TMA_LOADENS4_14ComposedLayoutINS4_7SwizzleILi3ELi4ELi3EEENS4_18smem_ptr_flag_bitsILi8EEENSS_INS5_IJNSA_ILi8EEESG_EEENS5_IJSG_SB_EEEEEEEvNS4_8identityESZ_S19_vS1A_EENS_8epilogue10collective6detail29Sm90TmaWarpSpecializedAdapterINS1D_15DefaultEpilogueISI_SJ_SJ_NS1C_6thread17LinearCombinationISI_Li1EffLNS1H_9ScaleType4KindE0ELNS_15FloatRoundStyleE2ESI_EENS1_15EpilogueDefaultEEEEEvvEEEEvNT_6ParamsE)
        /*0020*/ 	.word	0x00000000
.L_16:


//--------------------- .nv.compat                --------------------------
	.section	.nv.compat,"",@"SHT_CUDA_COMPAT_INFO"
	.align	4
        /*0000*/ 	.byte	0x02, 0x09, 0x01, 0x00, 0x02, 0x02, 0x04, 0x00, 0x02, 0x05, 0x05, 0x00, 0x03, 0x07, 0x01, 0x01
        /*0010*/ 	.byte	0x02, 0x03, 0x01, 0x00, 0x02, 0x06, 0x01, 0x00, 0x04, 0x0b, 0x08, 0x00, 0x00, 0x00, 0x00, 0x00
        /*0020*/ 	.byte	0x00, 0x00, 0x00, 0x00


//--------------------- .nv.info._ZN7cutlass13device_kernelINS_4gemm6kernel13GemmUniversalIN4cute5tupleIJiiiiEEENS1_10collective13CollectiveMmaINS1_37MainloopSm90TmaGmmaWarpSpecializedFP8ILi4ENS5_IJNS4_1CILi1EEESB_SB_EEENS1_32KernelTmaWarpSpecializedPingpongEEENS5_IJNSA_ILi64EEESF_NSA_ILi128EEEEEENS_12float_e4m3_tENS5_IJlSB_lEEESI_SJ_NS4_8TiledMMAINS4_8MMA_AtomIJNS4_4SM904GMMA30MMA_64x64x32_F32E4M3E4M3_SS_TNILNSN_7ScaleInE1ELSP_1EEEEEENS4_6LayoutISC_NS5_IJNSA_ILi0EEEST_ST_EEEEENS5_IJNS4_10UnderscoreESW_SW_EEEEENS4_13SM90_TMA_LOADENS4_14ComposedLayoutINS4_7SwizzleILi3ELi4ELi3EEENS4_18smem_ptr_flag_bitsILi8EEENSS_INS5_IJNSA_ILi8EEESG_EEENS5_IJSG_SB_EEEEEEEvNS4_8identityESZ_S19_vS1A_EENS_8epilogue10collective6detail29Sm90TmaWarpSpecializedAdapterINS1D_15DefaultEpilogueISI_SJ_SJ_NS1C_6thread17LinearCombinationISI_Li1EffLNS1H_9ScaleType4KindE0ELNS_15FloatRoundStyleE2ESI_EENS1_15EpilogueDefaultEEEEEvvEEEEvNT_6ParamsE --------------------------
	.section	.nv.info._ZN7cutlass13device_kernelINS_4gemm6kernel13GemmUniversalIN4cute5tupleIJiiiiEEENS1_10collective13CollectiveMmaINS1_37MainloopSm90TmaGmmaWarpSpecializedFP8ILi4ENS5_IJNS4_1CILi1EEESB_SB_EEENS1_32KernelTmaWarpSpecializedPingpongEEENS5_IJNSA_ILi64EEESF_NSA_ILi128EEEEEENS_12float_e4m3_tENS5_IJlSB_lEEESI_SJ_NS4_8TiledMMAINS4_8MMA_AtomIJNS4_4SM904GMMA30MMA_64x64x32_F32E4M3E4M3_SS_TNILNSN_7ScaleInE1ELSP_1EEEEEENS4_6LayoutISC_NS5_IJNSA_ILi0EEEST_ST_EEEEENS5_IJNS4_10UnderscoreESW_SW_EEEEENS4_13SM90_TMA_LOADENS4_14ComposedLayoutINS4_7SwizzleILi3ELi4ELi3EEENS4_18smem_ptr_flag_bitsILi8EEENSS_INS5_IJNSA_ILi8EEESG_EEENS5_IJSG_SB_EEEEEEEvNS4_8identityESZ_S19_vS1A_EENS_8epilogue10collective6detail29Sm90TmaWarpSpecializedAdapterINS1D_15DefaultEpilogueISI_SJ_SJ_NS1C_6thread17LinearCombinationISI_Li1EffLNS1H_9ScaleType4KindE0ELNS_15FloatRoundStyleE2ESI_EENS1_15EpilogueDefaultEEEEEvvEEEEvNT_6ParamsE,"",@"SHT_CUDA_INFO"
	.sectionflags	@""
	.align	4


	//----- nvinfo : EIATTR_CUDA_API_VERSION
	.align		4
        /*0000*/ 	.byte	0x04, 0x37
        /*0002*/ 	.short	(.L_18 - .L_17)
.L_17:
        /*0004*/ 	.word	0x00000082


	//----- nvinfo : EIATTR_KPARAM_INFO
	.align		4
.L_18:
        /*0008*/ 	.byte	0x04, 0x17
        /*000a*/ 	.short	(.L_20 - .L_19)
.L_19:
        /*000c*/ 	.word	0x00000000
        /*0010*/ 	.short	0x0000
        /*0012*/ 	.short	0x0070
        /*0014*/ 	.byte	0x00, 0xf0, 0x01, 0x10


	//----- nvinfo : EIATTR_SPARSE_MMA_MASK
	.align		4
.L_20:
        /*0018*/ 	.byte	0x03, 0x50
        /*001a*/ 	.short	0x0000


	//----- nvinfo : EIATTR_MAXREG_COUNT
	.align		4
        /*001c*/ 	.byte	0x03, 0x1b
        /*001e*/ 	.short	0x00a8


	//----- nvinfo : EIATTR_NUM_BARRIERS
	.align		4
        /*0020*/ 	.byte	0x02, 0x4c
        /*0022*/ 	.byte	0x01
	.zero		1


	//----- nvinfo : EIATTR_MERCURY_ISA_VERSION
	.align		4
        /*0024*/ 	.byte	0x03, 0x5f
        /*0026*/ 	.short	0x0101


	//----- nvinfo : EIATTR_INT_WARP_WIDE_INSTR_OFFSETS
	.align		4
        /*0028*/ 	.byte	0x04, 0x31
        /*002a*/ 	.short	(.L_22 - .L_21)


	//   ....[0]....
.L_21:
        /*002c*/ 	.word	0x00000470


	//   ....[1]....
        /*0030*/ 	.word	0x00000490


	//   ....[2]....
        /*0034*/ 	.word	0x00000510


	//   ....[3]....
        /*0038*/ 	.word	0x00000520


	//   ....[4]....
        /*003c*/ 	.word	0x00000530


	//   ....[5]....
        /*0040*/ 	.word	0x00000550


	//   ....[6]....
        /*0044*/ 	.word	0x000005b0


	//   ....[7]....
        /*0048*/ 	.word	0x000005d0


	//----- nvinfo : EIATTR_COOP_GROUP_MASK_REGIDS
	.align		4
.L_22:
        /*004c*/ 	.byte	0x04, 0x29
        /*004e*/ 	.short	(.L_24 - .L_23)


	//   ....[0]....
.L_23:
        /*0050*/ 	.word	0xffffffff


	//   ....[1]....
        /*0054*/ 	.word	0xffffffff


	//   ....[2]....
        /*0058*/ 	.word	0xffffffff


	//   ....[3]....
        /*005c*/ 	.word	0xffffffff


	//   ....[4]....
        /*0060*/ 	.word	0xffffffff


	//   ....[5]....
        /*0064*/ 	.word	0xffffffff


	//----- nvinfo : EIATTR_COOP_GROUP_INSTR_OFFSETS
	.align		4
.L_24:
        /*0068*/ 	.byte	0x04, 0x28
        /*006a*/ 	.short	(.L_26 - .L_25)


	//   ....[0]....
.L_25:
        /*006c*/ 	.word	0x00000050


	//   ....[1]....
        /*0070*/ 	.word	0x00000080


	//   ....[2]....
        /*0074*/ 	.word	0x00000180


	//   ....[3]....
        /*0078*/ 	.word	0x00000390


	//   ....[4]....
        /*007c*/ 	.word	0x000003d0


	//   ....[5]....
        /*0080*/ 	.word	0x00000410


	//----- nvinfo : EIATTR_REG_RECONFIG
	.align		4
.L_26:
        /*0084*/ 	.byte	0x01, 0x54
	.zero		2


	//----- nvinfo : EIATTR_MBARRIER_INSTR_OFFSETS
	.align		4
        /*0088*/ 	.byte	0x04, 0x39
        /*008a*/ 	.short	(.L_28 - .L_27)


	//   ....[0]....
.L_27:
        /*008c*/ 	.word	0x00000300
        /*0090*/ 	.word	0x000000ff
        /*0094*/ 	.word	0x00000000
        /*0098*/ 	.short	0x0100
        /*009a*/ 	.byte	0x09
	.zero		1


	//   ....[1]....
        /*009c*/ 	.word	0x00000310
        /*00a0*/ 	.word	0x000000ff
        /*00a4*/ 	.word	0x00000020
        /*00a8*/ 	.short	0x0100
        /*00aa*/ 	.byte	0x09
	.zero		1


	//   ....[2]....
        /*00ac*/ 	.word	0x00000320
        /*00b0*/ 	.word	0x000000ff
        /*00b4*/ 	.word	0x00000008
        /*00b8*/ 	.short	0x0100
        /*00ba*/ 	.byte	0x09
	.zero		1


	//   ....[3]....
        /*00bc*/ 	.word	0x00000330
        /*00c0*/ 	.word	0x000000ff
        /*00c4*/ 	.word	0x00000028
        /*00c8*/ 	.short	0x0100
        /*00ca*/ 	.byte	0x09
	.zero		1


	//   ....[4]....
        /*00cc*/ 	.word	0x00000340
        /*00d0*/ 	.word	0x000000ff
        /*00d4*/ 	.word	0x00000010
        /*00d8*/ 	.short	0x0100
        /*00da*/ 	.byte	0x09
	.zero		1


	//   ....[5]....
        /*00dc*/ 	.word	0x00000350
        /*00e0*/ 	.word	0x000000ff
        /*00e4*/ 	.word	0x00000030
        /*00e8*/ 	.short	0x0100
        /*00ea*/ 	.byte	0x09
	.zero		1


	//   ....[6]....
        /*00ec*/ 	.word	0x00000360
        /*00f0*/ 	.word	0x000000ff
        /*00f4*/ 	.word	0x00000018
        /*00f8*/ 	.short	0x0100
        /*00fa*/ 	.byte	0x09
	.zero		1


	//   ....[7]....
        /*00fc*/ 	.word	0x00000370
        /*0100*/ 	.word	0x000000ff
        /*0104*/ 	.word	0x00000038
        /*0108*/ 	.short	0x0100
        /*010a*/ 	.byte	0x09
	.zero		1


	//   ....[8]....
        /*010c*/ 	.word	0x000005f0
        /*0110*/ 	.word	0x000000ff
        /*0114*/ 	.word	0x00000070
        /*0118*/ 	.short	0x0100
        /*011a*/ 	.byte	0x09
	.zero		1


	//   ....[9]....
        /*011c*/ 	.word	0x00000600
        /*0120*/ 	.word	0x000000ff
        /*0124*/ 	.word	0x00000078
        /*0128*/ 	.short	0x0100
        /*012a*/ 	.byte	0x09
	.zero		1


	//   ....[10]....
        /*012c*/ 	.word	0x00000640
        /*0130*/ 	.word	0x000000ff
        /*0134*/ 	.word	0x00000050
        /*0138*/ 	.short	0x0100
        /*013a*/ 	.byte	0x0a
	.zero		1


	//   ....[11]....
        /*013c*/ 	.word	0x00000660
        /*0140*/ 	.word	0x000000ff
        /*0144*/ 	.word	0x00000058
        /*0148*/ 	.short	0x0100
        /*014a*/ 	.byte	0x0a
	.zero		1


	//   ....[12]....
        /*014c*/ 	.word	0x00000670
        /*0150*/ 	.word	0x000000ff
        /*0154*/ 	.word	0x00000060
        /*0158*/ 	.short	0x0100
        /*015a*/ 	.byte	0x0a
	.zero		1


	//   ....[13]....
        /*015c*/ 	.word	0x00000680
        /*0160*/ 	.word	0x000000ff
        /*0164*/ 	.word	0x00000068
        /*0168*/ 	.short	0x0100
        /*016a*/ 	.byte	0x0a
	.zero		1


	//   ....[14]....
        /*016c*/ 	.word	0x000015a0
        /*0170*/ 	.word	0x0000000f
        /*0174*/ 	.word	0xfffffff8
        /*0178*/ 	.short	0x010a
        /*017a*/ 	.byte	0x3f
	.zero		1


	//   ....[15]....
        /*017c*/ 	.word	0x00001880
        /*0180*/ 	.word	0x000000ff
        /*0184*/ 	.word	0x00000000
        /*0188*/ 	.short	0x010a
        /*018a*/ 	.byte	0x04
	.zero		1


	//   ....[16]....
        /*018c*/ 	.word	0x000018c0
        /*0190*/ 	.word	0x000000ff
        /*0194*/ 	.word	0x00000000
        /*0198*/ 	.short	0x010a
        /*019a*/ 	.byte	0x04
	.zero		1


	//   ....[17]....
        /*019c*/ 	.word	0x00001f00
        /*01a0*/ 	.word	0x000000ff
        /*01a4*/ 	.word	0x00000000
        /*01a8*/ 	.short	0x010a
        /*01aa*/ 	.byte	0x08
	.zero		1


	//   ....[18]....
        /*01ac*/ 	.word	0x00001f40
        /*01b0*/ 	.word	0x000000ff
        /*01b4*/ 	.word	0x00000000
        /*01b8*/ 	.short	0x010a
        /*01ba*/ 	.byte	0x08
	.zero		1


	//   ....[19]....
        /*01bc*/ 	.word	0x000023f0
        /*01c0*/ 	.word	0x000000ff
        /*01c4*/ 	.word	0x00000000
        /*01c8*/ 	.short	0x0101
        /*01ca*/ 	.byte	0x06
	.zero		1


	//   ....[20]....
        /*01cc*/ 	.word	0x00002750
        /*01d0*/ 	.word	0x00000055
        /*01d4*/ 	.word	0x00000000
        /*01d8*/ 	.short	0x0101
        /*01da*/ 	.byte	0x1a
	.zero		1


	//   ....[21]....
        /*01dc*/ 	.word	0x00002830
        /*01e0*/ 	.word	0x000000ff
        /*01e4*/ 	.word	0x00000000
        /*01e8*/ 	.short	0x0101
        /*01ea*/ 	.byte	0x04
	.zero		1


	//   ....[22]....
        /*01ec*/ 	.word	0x00002890
        /*01f0*/ 	.word	0x0000000f
        /*01f4*/ 	.word	0x00000008
        /*01f8*/ 	.short	0x010a
        /*01fa*/ 	.byte	0x3f
	.zero		1


	//   ....[23]....
        /*01fc*/ 	.word	0x00005070
        /*0200*/ 	.word	0x00000012
        /*0204*/ 	.word	0x00000000
        /*0208*/ 	.short	0x0101
        /*020a*/ 	.byte	0x1a
	.zero		1


	//   ....[24]....
        /*020c*/ 	.word	0x00005af0
        /*0210*/ 	.word	0x0000000d
        /*0214*/ 	.word	0x00000020
        /*0218*/ 	.short	0x010a
        /*021a*/ 	.byte	0x3f
	.zero		1


	//   ....[25]....
        /*021c*/ 	.word	0x00005e60
        /*0220*/ 	.word	0x00000003
        /*0224*/ 	.word	0x00000078
        /*0228*/ 	.short	0x0101
        /*022a*/ 	.byte	0x3f
	.zero		1


	//   ....[26]....
        /*022c*/ 	.word	0x000065f0
        /*0230*/ 	.word	0x00000005
        /*0234*/ 	.word	0x00000000
        /*0238*/ 	.short	0x010a
        /*023a*/ 	.byte	0x3f
	.zero		1


	//   ....[27]....
        /*023c*/ 	.word	0x00006670
        /*0240*/ 	.word	0x00000007
        /*0244*/ 	.word	0x00000000
        /*0248*/ 	.short	0x010a
        /*024a*/ 	.byte	0x3f
	.zero		1


	//   ....[28]....
        /*024c*/ 	.word	0x00006700
        /*0250*/ 	.word	0x00000006
        /*0254*/ 	.word	0x00000000
        /*0258*/ 	.short	0x010a
        /*025a*/ 	.byte	0x3f
	.zero		1


	//   ....[29]....
        /*025c*/ 	.word	0x00006790
        /*0260*/ 	.word	0x00000003
        /*0264*/ 	.word	0x00000000
        /*0268*/ 	.short	0x010a
        /*026a*/ 	.byte	0x3f
	.zero		1


	//   ....[30]....
        /*026c*/ 	.word	0x000067f0
        /*0270*/ 	.word	0x0000000f
        /*0274*/ 	.word	0xfffffff8
        /*0278*/ 	.short	0x010a
        /*027a*/ 	.byte	0x3f
	.zero		1


	//   ....[31]....
        /*027c*/ 	.word	0x00006850
        /*0280*/ 	.word	0x0000000b
        /*0284*/ 	.word	0x00000000
        /*0288*/ 	.short	0x010a
        /*028a*/ 	.byte	0x3f
	.zero		1


	//   ....[32]....
        /*028c*/ 	.word	0x000068b0
        /*0290*/ 	.word	0x0000000c
        /*0294*/ 	.word	0x00000000
        /*0298*/ 	.short	0x010a
        /*029a*/ 	.byte	0x3f
	.zero		1


	//   ....[33]....
        /*029c*/ 	.word	0x00006900
        /*02a0*/ 	.word	0x0000000f
        /*02a4*/ 	.word	0x00000008
        /*02a8*/ 	.short	0x010a
        /*02aa*/ 	.byte	0x3f
	.zero		1


	//   ....[34]....
        /*02ac*/ 	.word	0x000069d0
        /*02b0*/ 	.word	0x0000000d
        /*02b4*/ 	.word	0x00000020
        /*02b8*/ 	.short	0x010a
        /*02ba*/ 	.byte	0x3f
	.zero		1


	//   ....[35]....
        /*02bc*/ 	.word	0x00006ab0
        /*02c0*/ 	.word	0x00000005
        /*02c4*/ 	.word	0x00000000
        /*02c8*/ 	.short	0x010a
        /*02ca*/ 	.byte	0x3f
	.zero		1


	//   ....[36]....
        /*02cc*/ 	.word	0x00006b00
        /*02d0*/ 	.word	0x00000007
        /*02d4*/ 	.word	0x00000000
        /*02d8*/ 	.short	0x010a
        /*02da*/ 	.byte	0x3f
	.zero		1


	//   ....[37]....
        /*02dc*/ 	.word	0x00006b50
        /*02e0*/ 	.word	0x00000006
        /*02e4*/ 	.word	0x00000000
        /*02e8*/ 	.short	0x010a
        /*02ea*/ 	.byte	0x3f
	.zero		1


	//----- nvinfo : EIATTR_NUM_MBARRIERS
	.align		4
.L_28:
        /*02ec*/ 	.byte	0x03, 0x38
        /*02ee*/ 	.short	0x000e


	//----- nvinfo : EIATTR_EXIT_INSTR_OFFSETS
	.align		4
        /*02f0*/ 	.byte	0x04, 0x1c
        /*02f2*/ 	.short	(.L_30 - .L_29)


	//   ....[0]....
.L_29:
        /*02f4*/ 	.word	0x00001200


	//   ....[1]....
        /*02f8*/ 	.word	0x00001260


	//   ....[2]....
        /*02fc*/ 	.word	0x00005820


	//   ....[3]....
        /*0300*/ 	.word	0x00005850


	//   ....[4]....
        /*0304*/ 	.word	0x000067e0


	//----- nvinfo : EIATTR_MAX_THREADS
	.align		4
.L_30:
        /*0308*/ 	.byte	0x04, 0x05
        /*030a*/ 	.short	(.L_32 - .L_31)
.L_31:
        /*030c*/ 	.word	0x00000180
        /*0310*/ 	.word	0x00000001
        /*0314*/ 	.word	0x00000001


	//----- nvinfo : EIATTR_CRS_STACK_SIZE
	.align		4
.L_32:
        /*0318*/ 	.byte	0x04, 0x1e
        /*031a*/ 	.short	(.L_34 - .L_33)
.L_33:
        /*031c*/ 	.word	0x00000000


	//----- nvinfo : EIATTR_CBANK_PARAM_SIZE
	.align		4
.L_34:
        /*0320*/ 	.byte	0x03, 0x19
        /*0322*/ 	.short	0x0470


	//----- nvinfo : EIATTR_PARAM_CBANK
	.align		4
        /*0324*/ 	.byte	0x04, 0x0a
        /*0326*/ 	.short	(.L_36 - .L_35)
	.align		4
.L_35:
        /*0328*/ 	.word	index@(.nv.constant0._ZN7cutlass13device_kernelINS_4gemm6kernel13GemmUniversalIN4cute5tupleIJiiiiEEENS1_10collective13CollectiveMmaINS1_37MainloopSm90TmaGmmaWarpSpecializedFP8ILi4ENS5_IJNS4_1CILi1EEESB_SB_EEENS1_32KernelTmaWarpSpecializedPingpongEEENS5_IJNSA_ILi64EEESF_NSA_ILi128EEEEEENS_12float_e4m3_tENS5_IJlSB_lEEESI_SJ_NS4_8TiledMMAINS4_8MMA_AtomIJNS4_4SM904GMMA30MMA_64x64x32_F32E4M3E4M3_SS_TNILNSN_7ScaleInE1ELSP_1EEEEEENS4_6LayoutISC_NS5_IJNSA_ILi0EEEST_ST_EEEEENS5_IJNS4_10UnderscoreESW_SW_EEEEENS4_13SM90_TMA_LOADENS4_14ComposedLayoutINS4_7SwizzleILi3ELi4ELi3EEENS4_18smem_ptr_flag_bitsILi8EEENSS_INS5_IJNSA_ILi8EEESG_EEENS5_IJSG_SB_EEEEEEEvNS4_8identityESZ_S19_vS1A_EENS_8epilogue10collective6detail29Sm90TmaWarpSpecializedAdapterINS1D_15DefaultEpilogueISI_SJ_SJ_NS1C_6thread17LinearCombinationISI_Li1EffLNS1H_9ScaleType4KindE0ELNS_15FloatRoundStyleE2ESI_EENS1_15EpilogueDefaultEEEEEvvEEEEvNT_6ParamsE)
        /*032c*/ 	.short	0x0210
        /*032e*/ 	.short	0x0470


	//----- nvinfo : EIATTR_SW_WAR
	.align		4
.L_36:
        /*0330*/ 	.byte	0x04, 0x36
        /*0332*/ 	.short	(.L_38 - .L_37)
.L_37:
        /*0334*/ 	.word	0x00000008
.L_38:


//--------------------- .nv.callgraph             --------------------------
	.section	.nv.callgraph,"",@"SHT_CUDA_CALLGRAPH"
	.align	4
	.sectionentsize	8
	.align		4
        /*0000*/ 	.word	0x00000000
	.align		4
        /*0004*/ 	.word	0xffffffff
	.align		4
        /*0008*/ 	.word	0x00000000
	.align		4
        /*000c*/ 	.word	0xfffffffe
	.align		4
        /*0010*/ 	.word	0x00000000
	.align		4
        /*0014*/ 	.word	0xfffffffd
	.align		4
        /*0018*/ 	.word	0x00000000
	.align		4
        /*001c*/ 	.word	0xfffffffc


//--------------------- .nv.constant4             --------------------------
	.section	.nv.constant4,"a",@progbits
	.align	8
	.align		8
.nv.constant4:
        /*0000*/ 	.dword	_ZN40_INTERNAL_fb319113_4_k_cu_4c9822e8_264364cuda3std3__45__cpo5beginE
	.align		8
        /*0008*/ 	.dword	_ZN40_INTERNAL_fb319113_4_k_cu_4c9822e8_264364cuda3std3__45__cpo3endE
	.align		8
        /*0010*/ 	.dword	_ZN40_INTERNAL_fb319113_4_k_cu_4c9822e8_264364cuda3std3__45__cpo6cbeginE
	.align		8
        /*0018*/ 	.dword	_ZN40_INTERNAL_fb319113_4_k_cu_4c9822e8_264364cuda3std3__45__cpo4cendE
	.align		8
        /*0020*/ 	.dword	_ZN40_INTERNAL_fb319113_4_k_cu_4c9822e8_264364cuda3std3__442_GLOBAL__N__fb319113_4_k_cu_4c9822e8_264366ignoreE
	.align		8
        /*0028*/ 	.dword	_ZN40_INTERNAL_fb319113_4_k_cu_4c9822e8_264364cuda3std3__419piecewise_constructE
	.align		8
        /*0030*/ 	.dword	_ZN40_INTERNAL_fb319113_4_k_cu_4c9822e8_264364cuda3std3__48in_placeE
	.align		8
        /*0038*/ 	.dword	_ZN40_INTERNAL_fb319113_4_k_cu_4c9822e8_264364cuda3std6ranges3__45__cpo4swapE
	.align		8
        /*0040*/ 	.dword	_ZN40_INTERNAL_fb319113_4_k_cu_4c9822e8_264364cuda3std6ranges3__45__cpo9iter_moveE
	.align		8
        /*0048*/ 	.dword	_ZN40_INTERNAL_fb319113_4_k_cu_4c9822e8_264364cute7productE
	.align		8
        /*0050*/ 	.dword	_ZN40_INTERNAL_fb319113_4_k_cu_4c9822e8_264364cute1_E


//--------------------- .text._ZN7cutlass13device_kernelINS_4gemm6kernel13GemmUniversalIN4cute5tupleIJiiiiEEENS1_10collective13CollectiveMmaINS1_37MainloopSm90TmaGmmaWarpSpecializedFP8ILi4ENS5_IJNS4_1CILi1EEESB_SB_EEENS1_32KernelTmaWarpSpecializedPingpongEEENS5_IJNSA_ILi64EEESF_NSA_ILi128EEEEEENS_12float_e4m3_tENS5_IJlSB_lEEESI_SJ_NS4_8TiledMMAINS4_8MMA_AtomIJNS4_4SM904GMMA30MMA_64x64x32_F32E4M3E4M3_SS_TNILNSN_7ScaleInE1ELSP_1EEEEEENS4_6LayoutISC_NS5_IJNSA_ILi0EEEST_ST_EEEEENS5_IJNS4_10UnderscoreESW_SW_EEEEENS4_13SM90_TMA_LOADENS4_14ComposedLayoutINS4_7SwizzleILi3ELi4ELi3EEENS4_18smem_ptr_flag_bitsILi8EEENSS_INS5_IJNSA_ILi8EEESG_EEENS5_IJSG_SB_EEEEEEEvNS4_8identityESZ_S19_vS1A_EENS_8epilogue10collective6detail29Sm90TmaWarpSpecializedAdapterINS1D_15DefaultEpilogueISI_SJ_SJ_NS1C_6thread17LinearCombinationISI_Li1EffLNS1H_9ScaleType4KindE0ELNS_15FloatRoundStyleE2ESI_EENS1_15EpilogueDefaultEEEEEvvEEEEvNT_6ParamsE --------------------------
	.section	.text._ZN7cutlass13device_kernelINS_4gemm6kernel13GemmUniversalIN4cute5tupleIJiiiiEEENS1_10collective13CollectiveMmaINS1_37MainloopSm90TmaGmmaWarpSpecializedFP8ILi4ENS5_IJNS4_1CILi1EEESB_SB_EEENS1_32KernelTmaWarpSpecializedPingpongEEENS5_IJNSA_ILi64EEESF_NSA_ILi128EEEEEENS_12float_e4m3_tENS5_IJlSB_lEEESI_SJ_NS4_8TiledMMAINS4_8MMA_AtomIJNS4_4SM904GMMA30MMA_64x64x32_F32E4M3E4M3_SS_TNILNSN_7ScaleInE1ELSP_1EEEEEENS4_6LayoutISC_NS5_IJNSA_ILi0EEEST_ST_EEEEENS5_IJNS4_10UnderscoreESW_SW_EEEEENS4_13SM90_TMA_LOADENS4_14ComposedLayoutINS4_7SwizzleILi3ELi4ELi3EEENS4_18smem_ptr_flag_bitsILi8EEENSS_INS5_IJNSA_ILi8EEESG_EEENS5_IJSG_SB_EEEEEEEvNS4_8identityESZ_S19_vS1A_EENS_8epilogue10collective6detail29Sm90TmaWarpSpecializedAdapterINS1D_15DefaultEpilogueISI_SJ_SJ_NS1C_6thread17LinearCombinationISI_Li1EffLNS1H_9ScaleType4KindE0ELNS_15FloatRoundStyleE2ESI_EENS1_15EpilogueDefaultEEEEEvvEEEEvNT_6ParamsE,"ax",@progbits
	.align	128
.text._ZN7cutlass13device_kernelINS_4gemm6kernel13GemmUniversalIN4cute5tupleIJiiiiEEENS1_10collective13CollectiveMmaINS1_37MainloopSm90TmaGmmaWarpSpecializedFP8ILi4ENS5_IJNS4_1CILi1EEESB_SB_EEENS1_32KernelTmaWarpSpecializedPingpongEEENS5_IJNSA_ILi64EEESF_NSA_ILi128EEEEEENS_12float_e4m3_tENS5_IJlSB_lEEESI_SJ_NS4_8TiledMMAINS4_8MMA_AtomIJNS4_4SM904GMMA30MMA_64x64x32_F32E4M3E4M3_SS_TNILNSN_7ScaleInE1ELSP_1EEEEEENS4_6LayoutISC_NS5_IJNSA_ILi0EEEST_ST_EEEEENS5_IJNS4_10UnderscoreESW_SW_EEEEENS4_13SM90_TMA_LOADENS4_14ComposedLayoutINS4_7SwizzleILi3ELi4ELi3EEENS4_18smem_ptr_flag_bitsILi8EEENSS_INS5_IJNSA_ILi8EEESG_EEENS5_IJSG_SB_EEEEEEEvNS4_8identityESZ_S19_vS1A_EENS_8epilogue10collective6detail29Sm90TmaWarpSpecializedAdapterINS1D_15DefaultEpilogueISI_SJ_SJ_NS1C_6thread17LinearCombinationISI_Li1EffLNS1H_9ScaleType4KindE0ELNS_15FloatRoundStyleE2ESI_EENS1_15EpilogueDefaultEEEEEvvEEEEvNT_6ParamsE:
        .type           _ZN7cutlass13device_kernelINS_4gemm6kernel13GemmUniversalIN4cute5tupleIJiiiiEEENS1_10collective13CollectiveMmaINS1_37MainloopSm90TmaGmmaWarpSpecializedFP8ILi4ENS5_IJNS4_1CILi1EEESB_SB_EEENS1_32KernelTmaWarpSpecializedPingpongEEENS5_IJNSA_ILi64EEESF_NSA_ILi128EEEEEENS_12float_e4m3_tENS5_IJlSB_lEEESI_SJ_NS4_8TiledMMAINS4_8MMA_AtomIJNS4_4SM904GMMA30MMA_64x64x32_F32E4M3E4M3_SS_TNILNSN_7ScaleInE1ELSP_1EEEEEENS4_6LayoutISC_NS5_IJNSA_ILi0EEEST_ST_EEEEENS5_IJNS4_10UnderscoreESW_SW_EEEEENS4_13SM90_TMA_LOADENS4_14ComposedLayoutINS4_7SwizzleILi3ELi4ELi3EEENS4_18smem_ptr_flag_bitsILi8EEENSS_INS5_IJNSA_ILi8EEESG_EEENS5_IJSG_SB_EEEEEEEvNS4_8identityESZ_S19_vS1A_EENS_8epilogue10collective6detail29Sm90TmaWarpSpecializedAdapterINS1D_15DefaultEpilogueISI_SJ_SJ_NS1C_6thread17LinearCombinationISI_Li1EffLNS1H_9ScaleType4KindE0ELNS_15FloatRoundStyleE2ESI_EENS1_15EpilogueDefaultEEEEEvvEEEEvNT_6ParamsE,@function
        .size           _ZN7cutlass13device_kernelINS_4gemm6kernel13GemmUniversalIN4cute5tupleIJiiiiEEENS1_10collective13CollectiveMmaINS1_37MainloopSm90TmaGmmaWarpSpecializedFP8ILi4ENS5_IJNS4_1CILi1EEESB_SB_EEENS1_32KernelTmaWarpSpecializedPingpongEEENS5_IJNSA_ILi64EEESF_NSA_ILi128EEEEEENS_12float_e4m3_tENS5_IJlSB_lEEESI_SJ_NS4_8TiledMMAINS4_8MMA_AtomIJNS4_4SM904GMMA30MMA_64x64x32_F32E4M3E4M3_SS_TNILNSN_7ScaleInE1ELSP_1EEEEEENS4_6LayoutISC_NS5_IJNSA_ILi0EEEST_ST_EEEEENS5_IJNS4_10UnderscoreESW_SW_EEEEENS4_13SM90_TMA_LOADENS4_14ComposedLayoutINS4_7SwizzleILi3ELi4ELi3EEENS4_18smem_ptr_flag_bitsILi8EEENSS_INS5_IJNSA_ILi8EEESG_EEENS5_IJSG_SB_EEEEEEEvNS4_8identityESZ_S19_vS1A_EENS_8epilogue10collective6detail29Sm90TmaWarpSpecializedAdapterINS1D_15DefaultEpilogueISI_SJ_SJ_NS1C_6thread17LinearCombinationISI_Li1EffLNS1H_9ScaleType4KindE0ELNS_15FloatRoundStyleE2ESI_EENS1_15EpilogueDefaultEEEEEvvEEEEvNT_6ParamsE,(.L_x_139 - _ZN7cutlass13device_kernelINS_4gemm6kernel13GemmUniversalIN4cute5tupleIJiiiiEEENS1_10collective13CollectiveMmaINS1_37MainloopSm90TmaGmmaWarpSpecializedFP8ILi4ENS5_IJNS4_1CILi1EEESB_SB_EEENS1_32KernelTmaWarpSpecializedPingpongEEENS5_IJNSA_ILi64EEESF_NSA_ILi128EEEEEENS_12float_e4m3_tENS5_IJlSB_lEEESI_SJ_NS4_8TiledMMAINS4_8MMA_AtomIJNS4_4SM904GMMA30MMA_64x64x32_F32E4M3E4M3_SS_TNILNSN_7ScaleInE1ELSP_1EEEEEENS4_6LayoutISC_NS5_IJNSA_ILi0EEEST_ST_EEEEENS5_IJNS4_10UnderscoreESW_SW_EEEEENS4_13SM90_TMA_LOADENS4_14ComposedLayoutINS4_7SwizzleILi3ELi4ELi3EEENS4_18smem_ptr_flag_bitsILi8EEENSS_INS5_IJNSA_ILi8EEESG_EEENS5_IJSG_SB_EEEEEEEvNS4_8identityESZ_S19_vS1A_EENS_8epilogue10collective6detail29Sm90TmaWarpSpecializedAdapterINS1D_15DefaultEpilogueISI_SJ_SJ_NS1C_6thread17LinearCombinationISI_Li1EffLNS1H_9ScaleType4KindE0ELNS_15FloatRoundStyleE2ESI_EENS1_15EpilogueDefaultEEEEEvvEEEEvNT_6ParamsE)
        .other          _ZN7cutlass13device_kernelINS_4gemm6kernel13GemmUniversalIN4cute5tupleIJiiiiEEENS1_10collective13CollectiveMmaINS1_37MainloopSm90TmaGmmaWarpSpecializedFP8ILi4ENS5_IJNS4_1CILi1EEESB_SB_EEENS1_32KernelTmaWarpSpecializedPingpongEEENS5_IJNSA_ILi64EEESF_NSA_ILi128EEEEEENS_12float_e4m3_tENS5_IJlSB_lEEESI_SJ_NS4_8TiledMMAINS4_8MMA_AtomIJNS4_4SM904GMMA30MMA_64x64x32_F32E4M3E4M3_SS_TNILNSN_7ScaleInE1ELSP_1EEEEEENS4_6LayoutISC_NS5_IJNSA_ILi0EEEST_ST_EEEEENS5_IJNS4_10UnderscoreESW_SW_EEEEENS4_13SM90_TMA_LOADENS4_14ComposedLayoutINS4_7SwizzleILi3ELi4ELi3EEENS4_18smem_ptr_flag_bitsILi8EEENSS_INS5_IJNSA_ILi8EEESG_EEENS5_IJSG_SB_EEEEEEEvNS4_8identityESZ_S19_vS1A_EENS_8epilogue10collective6detail29Sm90TmaWarpSpecializedAdapterINS1D_15DefaultEpilogueISI_SJ_SJ_NS1C_6thread17LinearCombinationISI_Li1EffLNS1H_9ScaleType4KindE0ELNS_15FloatRoundStyleE2ESI_EENS1_15EpilogueDefaultEEEEEvvEEEEvNT_6ParamsE,@"STO_CUDA_ENTRY STV_DEFAULT"
_ZN7cutlass13device_kernelINS_4gemm6kernel13GemmUniversalIN4cute5tupleIJiiiiEEENS1_10collective13CollectiveMmaINS1_37MainloopSm90TmaGmmaWarpSpecializedFP8ILi4ENS5_IJNS4_1CILi1EEESB_SB_EEENS1_32KernelTmaWarpSpecializedPingpongEEENS5_IJNSA_ILi64EEESF_NSA_ILi128EEEEEENS_12float_e4m3_tENS5_IJlSB_lEEESI_SJ_NS4_8TiledMMAINS4_8MMA_AtomIJNS4_4SM904GMMA30MMA_64x64x32_F32E4M3E4M3_SS_TNILNSN_7ScaleInE1ELSP_1EEEEEENS4_6LayoutISC_NS5_IJNSA_ILi0EEEST_ST_EEEEENS5_IJNS4_10UnderscoreESW_SW_EEEEENS4_13SM90_TMA_LOADENS4_14ComposedLayoutINS4_7SwizzleILi3ELi4ELi3EEENS4_18smem_ptr_flag_bitsILi8EEENSS_INS5_IJNSA_ILi8EEESG_EEENS5_IJSG_SB_EEEEEEEvNS4_8identityESZ_S19_vS1A_EENS_8epilogue10collective6detail29Sm90TmaWarpSpecializedAdapterINS1D_15DefaultEpilogueISI_SJ_SJ_NS1C_6thread17LinearCombinationISI_Li1EffLNS1H_9ScaleType4KindE0ELNS_15FloatRoundStyleE2ESI_EENS1_15EpilogueDefaultEEEEEvvEEEEvNT_6ParamsE:
[----:B------:R-:W-:Y:S01]  /*0000*/  LDC R1, c[0x0][0x28] ;  /* 0x00000a00ff017b82 */ /* 0x000fe20000000800 */
[----:B------:R-:W0:Y:S01]  /*0010*/  S2R R8, SR_TID.X ;  /* 0x0000000000087919 */ /* 0x000e220000002100 */
[----:B------:R-:W-:Y:S01]  /*0020*/  ELECT P0, URZ, PT ;  /* 0x00000000003f782f */ /* 0x000fe20003800000 */
[----:B------:R-:W-:Y:S01]  /*0030*/  BSSY B0, `(.L_x_0) ;  /* 0x0000014000007945 */ /* 0x000fe20003800000 */
[----:B0-----:R-:W-:-:S05]  /*0040*/  SHF.R.U32.HI R0, RZ, 0x5, R8 ;  /* 0x00000005ff007819 */ /* 0x001fca0000011608 */
[----:B------:R-:W0:Y:S02]  /*0050*/  SHFL.IDX PT, R2, R0, RZ, 0x1f ;  /* 0x00001fff00027589 */ /* 0x000e2400000e0000 */
[----:B0-----:R-:W-:Y:S02]  /*0060*/  R2UR UR8, R2 ;  /* 0x00000000020872ca */ /* 0x001fe400000e0000 */
[----:B------:R-:W-:-:S05]  /*0070*/  SHF.R.U32.HI R2, RZ, 0x7, R8 ;  /* 0x00000007ff027819 */ /* 0x000fca0000011608 */
[----:B------:R0:W1:Y:S06]  /*0080*/  SHFL.IDX PT, R3, R2, RZ, 0x1f ;  /* 0x00001fff02037589 */ /* 0x00006c00000e0000 */
[----:B------:R-:W-:Y:S02]  /*0090*/  USHF.R.S32.HI UR4, URZ, 0x1f, UR8 ;  /* 0x0000001f3f047899 */ /* 0x000fe40008011408 */
[----:B------:R-:W-:Y:S02]  /*00a0*/  ISETP.NE.OR P0, PT, RZ, UR8, !P0 ;  /* 0x00000008ff007c0c */ /* 0x000fe4000c705670 */
[----:B------:R-:W-:-:S04]  /*00b0*/  ULEA.HI UR4, UR4, UR8, URZ, 0x2 ;  /* 0x0000000804047291 */ /* 0x000fc8000f8f103f */
[----:B------:R-:W-:-:S04]  /*00c0*/  ULOP3.LUT UR4, UR4, 0xfffffffc, URZ, 0xc0, !UPT ;  /* 0xfffffffc04047892 */ /* 0x000fc8000f8ec03f */
[----:B------:R-:W-:-:S03]  /*00d0*/  UIADD3 UR8, UR8, -UR4, URZ ;  /* 0x8000000408087290 */ /* 0x000fc6000fffe03f */
[----:B0-----:R-:W-:Y:S09]  /*00e0*/  @P0 BRA `(.L_x_1) ;  /* 0x0000000000200947 */ /* 0x001ff20003800000 */
[----:B------:R-:W-:Y:S02]  /*00f0*/  ULDC.64 UR4, c[0x0][0x198] ;  /* 0x0000660000047ab9 */ /* 0x000fe40000000a00 */
[----:B------:R-:W-:Y:S02]  /*0100*/  UIADD3 UR6, UP0, UR4, 0xf0, URZ ;  /* 0x000000f004067890 */ /* 0x000fe4000ff1e03f */
[----:B------:R-:W-:Y:S02]  /*0110*/  UIADD3 UR4, UP1, UR4, 0x1f0, URZ ;  /* 0x000001f004047890 */ /* 0x000fe4000ff3e03f */
[----:B------:R-:W-:Y:S02]  /*0120*/  UIADD3.X UR7, URZ, UR5, URZ, UP0, !UPT ;  /* 0x000000053f077290 */ /* 0x000fe400087fe43f */
[----:B------:R-:W-:-:S07]  /*0130*/  UIADD3.X UR5, URZ, UR5, URZ, UP1, !UPT ;  /* 0x000000053f057290 */ /* 0x000fce0008ffe43f */
[----:B------:R0:W-:Y:S02]  /*0140*/  UTMACCTL.PF [UR6] ;  /* 0x00000000060079b9 */ /* 0x0001e40008040000 */
[----:B------:R0:W-:Y:S02]  /*0150*/  UTMACCTL.PF [UR4] ;  /* 0x00000000040079b9 */ /* 0x0001e40008040000 */
[----:B0-----:R-:W-:Y:S01]  /*0160*/  NOP ;  /* 0x0000000000007918 */ /* 0x001fe20000000000 */
.L_x_1:
[----:B------:R-:W-:Y:S05]  /*0170*/  BSYNC B0 ;  /* 0x0000000000007941 */ /* 0x000fea0003800000 */
.L_x_0:
[----:B------:R-:W0:Y:S01]  /*0180*/  SHFL.IDX PT, R4, R0, RZ, 0x1f ;  /* 0x00001fff00047589 */ /* 0x000e2200000e0000 */
[----:B-1----:R-:W-:Y:S01]  /*0190*/  R2UR UR20, R3 ;  /* 0x00000000031472ca */ /* 0x002fe200000e0000 */
[----:B------:R-:W-:-:S04]  /*01a0*/  UISETP.NE.AND UP0, UPT, UR8, 0x3, UPT ;  /* 0x000000030800788c */ /* 0x000fc8000bf05270 */
[----:B------:R-:W-:-:S08]  /*01b0*/  UISETP.EQ.OR UP0, UPT, UR8, URZ, !UP0 ;  /* 0x0000003f0800728c */ /* 0x000fd0000c702670 */
[----:B------:R-:W-:Y:S02]  /*01c0*/  UIADD3 UR24, UR20, -0x1, URZ ;  /* 0xffffffff14187890 */ /* 0x000fe4000fffe03f */
[----:B------:R-:W-:Y:S02]  /*01d0*/  UISETP.EQ.AND UP0, UPT, UR20, URZ, UP0 ;  /* 0x0000003f1400728c */ /* 0x000fe40008702270 */
[----:B------:R-:W-:Y:S02]  /*01e0*/  UISETP.GE.U32.AND UP1, UPT, UR24, 0x2, UPT ;  /* 0x000000021800788c */ /* 0x000fe4000bf26070 */
[----:B------:R-:W-:Y:S01]  /*01f0*/  USEL UR13, URZ, 0x1, !UP0 ;  /* 0x000000013f0d7887 */ /* 0x000fe2000c000000 */
[----:B0-----:R-:W-:-:S03]  /*0200*/  ISETP.NE.AND P0, PT, R4, RZ, PT ;  /* 0x000000ff0400720c */ /* 0x001fc60003f05270 */
[----:B------:R-:W-:-:S10]  /*0210*/  USEL UR13, UR13, 0x2, UP1 ;  /* 0x000000020d0d7887 */ /* 0x000fd40008800000 */
[----:B------:R-:W-:Y:S05]  /*0220*/  @P0 BRA `(.L_x_2) ;  /* 0x0000000000580947 */ /* 0x000fea0003800000 */
[----:B------:R-:W0:Y:S01]  /*0230*/  S2UR UR9, SR_CgaCtaId ;  /* 0x00000000000979c3 */ /* 0x000e220000008800 */
[----:B------:R-:W-:Y:S01]  /*0240*/  UMOV UR4, 0x400 ;  /* 0x0000040000047882 */ /* 0x000fe20000000000 */
[----:B------:R-:W-:Y:S01]  /*0250*/  UMOV UR5, 0x1 ;  /* 0x0000000100057882 */ /* 0x000fe20000000000 */
[----:B------:R-:W-:Y:S01]  /*0260*/  UMOV UR6, 0x80 ;  /* 0x0000008000067882 */ /* 0x000fe20000000000 */
[----:B------:R-:W-:Y:S01]  /*0270*/  ELECT P0, URZ, PT ;  /* 0x00000000003f782f */ /* 0x000fe20003800000 */
[----:B------:R-:W-:-:S04]  /*0280*/  UIADD3 UR6, -UR6, 0x100000, URZ ;  /* 0x0010000006067890 */ /* 0x000fc8000fffe13f */
[----:B------:R-:W-:Y:S02]  /*0290*/  USHF.L.U32 UR7, UR6, 0xb, URZ ;  /* 0x0000000b06077899 */ /* 0x000fe4000800063f */
[----:B------:R-:W-:Y:S02]  /*02a0*/  USHF.L.U32 UR6, UR6, 0x1, URZ ;  /* 0x0000000106067899 */ /* 0x000fe4000800063f */
[----:B0-----:R-:W-:Y:S02]  /*02b0*/  ULEA UR9, UR9, UR4, 0x18 ;  /* 0x0000000409097291 */ /* 0x001fe4000f8ec03f */
[----:B------:R-:W-:-:S04]  /*02c0*/  UIADD3 UR4, -UR5, 0x100000, URZ ;  /* 0x0010000005047890 */ /* 0x000fc8000fffe13f */
[----:B------:R-:W-:Y:S02]  /*02d0*/  USHF.L.U32 UR5, UR4, 0xb, URZ ;  /* 0x0000000b04057899 */ /* 0x000fe4000800063f */
[----:B------:R-:W-:Y:S01]  /*02e0*/  USHF.L.U32 UR4, UR4, 0x1, URZ ;  /* 0x0000000104047899 */ /* 0x000fe2000800063f */
[----:B------:R-:W0:Y:S11]  /*02f0*/  FENCE.VIEW.ASYNC.S ;  /* 0x00000000000073c6 */ /* 0x000e360000000000 */
[----:B0-----:R0:W1:Y:S01]  /*0300*/  SYNCS.EXCH.64 URZ, [UR9], UR4 ;  /* 0x00000004093f75b2 */ /* 0x0010620008000100 */
[----:B------:R0:W2:Y:S01]  /*0310*/  SYNCS.EXCH.64 URZ, [UR9+0x20], UR6 ;  /* 0x00002006093f75b2 */ /* 0x0000a20008000100 */
[----:B------:R0:W3:Y:S01]  /*0320*/  SYNCS.EXCH.64 URZ, [UR9+0x8], UR4 ;  /* 0x00000804093f75b2 */ /* 0x0000e20008000100 */
[----:B------:R0:W4:Y:S01]  /*0330*/  SYNCS.EXCH.64 URZ, [UR9+0x28], UR6 ;  /* 0x00002806093f75b2 */ /* 0x0001220008000100 */
[----:B------:R0:W0:Y:S01]  /*0340*/  SYNCS.EXCH.64 URZ, [UR9+0x10], UR4 ;  /* 0x00001004093f75b2 */ /* 0x0000220008000100 */
[----:B------:R0:W0:Y:S01]  /*0350*/  SYNCS.EXCH.64 URZ, [UR9+0x30], UR6 ;  /* 0x00003006093f75b2 */ /* 0x0000220008000100 */
[----:B------:R0:W0:Y:S01]  /*0360*/  SYNCS.EXCH.64 URZ, [UR9+0x18], UR4 ;  /* 0x00001804093f75b2 */ /* 0x0000220008000100 */
[----:B------:R0:W0:Y:S01]  /*0370*/  SYNCS.EXCH.64 URZ, [UR9+0x38], UR6 ;  /* 0x00003806093f75b2 */ /* 0x0000220008000100 */
[----:B------:R-:W-:Y:S01]  /*0380*/  NOP ;  /* 0x0000000000007918 */ /* 0x000fe20000000000 */
.L_x_2:
[----:B------:R-:W5:Y:S01]  /*0390*/  SHFL.IDX PT, R4, R0, RZ, 0x1f ;  /* 0x00001fff00047589 */ /* 0x000f6200000e0000 */
[----:B------:R-:W-:Y:S01]  /*03a0*/  ELECT P0, URZ, PT ;  /* 0x00000000003f782f */ /* 0x000fe20003800000 */
[----:B------:R-:W-:Y:S01]  /*03b0*/  NOP ;  /* 0x0000000000007918 */ /* 0x000fe20000000000 */
[----:B------:R-:W-:Y:S01]  /*03c0*/  ELECT P1, URZ, PT ;  /* 0x00000000003f782f */ /* 0x000fe20003820000 */
[----:B------:R-:W1:Y:S01]  /*03d0*/  SHFL.IDX PT, R3, R0, RZ, 0x1f ;  /* 0x00001fff00037589 */ /* 0x000e6200000e0000 */
[----:B0-----:R-:W-:Y:S01]  /*03e0*/  UMOV UR4, 0x20 ;  /* 0x0000002000047882 */ /* 0x001fe20000000000 */
[----:B------:R-:W-:Y:S01]  /*03f0*/  UMOV UR12, 0x80 ;  /* 0x00000080000c7882 */ /* 0x000fe20000000000 */
[----:B------:R-:W-:Y:S01]  /*0400*/  NOP ;  /* 0x0000000000007918 */ /* 0x000fe20000000000 */
[----:B------:R0:W0:Y:S01]  /*0410*/  SHFL.IDX PT, R15, R2, RZ, 0x1f ;  /* 0x00001fff020f7589 */ /* 0x00002200000e0000 */
[----:B------:R-:W-:Y:S01]  /*0420*/  ULDC.64 UR18, c[0x0][0x208] ;  /* 0x0000820000127ab9 */ /* 0x000fe20000000a00 */
[----:B-----5:R-:W-:-:S02]  /*0430*/  ISETP.NE.OR P0, PT, R4, RZ, !P0 ;  /* 0x000000ff0400720c */ /* 0x020fc40004705670 */
[----:B-1----:R-:W-:Y:S02]  /*0440*/  ISETP.NE.OR P1, PT, R3, RZ, !P1 ;  /* 0x000000ff0300720c */ /* 0x002fe40004f25670 */
[----:B------:R-:W-:-:S04]  /*0450*/  SHF.R.S32.HI R3, RZ, 0x1f, R8 ;  /* 0x0000001fff037819 */ /* 0x000fc80000011408 */
[----:B------:R-:W-:-:S05]  /*0460*/  LEA.HI R3, R3, R8, RZ, 0x7 ;  /* 0x0000000803037211 */ /* 0x000fca00078f38ff */
[----:B------:R-:W-:Y:S01]  /*0470*/  VOTEU.ALL UP0, P0 ;  /* 0x00000000003f7886 */ /* 0x000fe20000000000 */
[----:B------:R-:W-:Y:S01]  /*0480*/  LOP3.LUT R3, R3, 0xffffff80, RZ, 0xc0, !PT ;  /* 0xffffff8003037812 */ /* 0x000fe200078ec0ff */
[----:B------:R-:W-:-:S03]  /*0490*/  VOTEU.ALL UP1, P1 ;  /* 0x00000000003f7886 */ /* 0x000fc60000820000 */
[----:B------:R-:W1:Y:S01]  /*04a0*/  @!UP0 S2UR UR7, SR_CgaCtaId ;  /* 0x00000000000789c3 */ /* 0x000e620000008800 */
[----:B------:R-:W-:Y:S01]  /*04b0*/  @!UP0 UMOV UR6, 0x400 ;  /* 0x0000040000068882 */ /* 0x000fe20000000000 */
[----:B------:R-:W-:-:S04]  /*04c0*/  @!UP0 UIADD3 UR4, -UR4, 0x100000, URZ ;  /* 0x0010000004048890 */ /* 0x000fc8000fffe13f */
[----:B------:R-:W-:Y:S02]  /*04d0*/  @!UP0 USHF.L.U32 UR5, UR4, 0xb, URZ ;  /* 0x0000000b04058899 */ /* 0x000fe4000800063f */
[----:B------:R-:W-:Y:S01]  /*04e0*/  @!UP0 USHF.L.U32 UR4, UR4, 0x1, URZ ;  /* 0x0000000104048899 */ /* 0x000fe2000800063f */
[----:B------:R-:W-:Y:S01]  /*04f0*/  IMAD.IADD R14, R8, 0x1, -R3 ;  /* 0x00000001080e7824 */ /* 0x000fe200078e0a03 */
[----:B------:R-:W-:Y:S01]  /*0500*/  @!UP1 UMOV UR10, 0x400 ;  /* 0x00000400000a9882 */ /* 0x000fe20000000000 */
[----:B------:R-:W-:Y:S01]  /*0510*/  VOTEU.ALL UP2, P1 ;  /* 0x00000000003f7886 */ /* 0x000fe20000840000 */
[----:B------:R-:W-:Y:S01]  /*0520*/  VOTEU.ALL UP3, P1 ;  /* 0x00000000003f7886 */ /* 0x000fe20000860000 */
[----:B------:R-:W-:Y:S01]  /*0530*/  VOTEU.ALL UP4, P1 ;  /* 0x00000000003f7886 */ /* 0x000fe20000880000 */
[----:B------:R-:W5:Y:S01]  /*0540*/  @!UP1 S2UR UR11, SR_CgaCtaId ;  /* 0x00000000000b99c3 */ /* 0x000f620000008800 */
[----:B------:R-:W-:Y:S01]  /*0550*/  VOTEU.ALL UP5, P1 ;  /* 0x00000000003f7886 */ /* 0x000fe200008a0000 */
[----:B------:R-:W-:Y:S01]  /*0560*/  ISETP.NE.AND P1, PT, RZ, UR20, PT ;  /* 0x00000014ff007c0c */ /* 0x000fe2000bf25270 */
[----:B-1----:R-:W-:-:S02]  /*0570*/  @!UP0 ULEA UR9, UR7, UR6, 0x18 ;  /* 0x0000000607098291 */ /* 0x002fc4000f8ec03f */
[----:B------:R-:W-:-:S04]  /*0580*/  @!UP1 UIADD3 UR6, -UR12, 0x100000, URZ ;  /* 0x001000000c069890 */ /* 0x000fc8000fffe13f */
[----:B------:R-:W-:Y:S02]  /*0590*/  @!UP1 USHF.L.U32 UR7, UR6, 0xb, URZ ;  /* 0x0000000b06079899 */ /* 0x000fe4000800063f */
[----:B------:R-:W-:Y:S01]  /*05a0*/  @!UP1 USHF.L.U32 UR6, UR6, 0x1, URZ ;  /* 0x0000000106069899 */ /* 0x000fe2000800063f */
[----:B------:R-:W-:Y:S01]  /*05b0*/  VOTEU.ALL UP0, P0 ;  /* 0x00000000003f7886 */ /* 0x000fe20000000000 */
[----:B-----5:R-:W-:Y:S01]  /*05c0*/  @!UP1 ULEA UR10, UR11, UR10, 0x18 ;  /* 0x0000000a0b0a9291 */ /* 0x020fe2000f8ec03f */
[----:B------:R-:W-:Y:S01]  /*05d0*/  VOTEU.ALL UP1, P0 ;  /* 0x00000000003f7886 */ /* 0x000fe20000020000 */
[----:B------:R-:W1:Y:S02]  /*05e0*/  FENCE.VIEW.ASYNC.S ;  /* 0x00000000000073c6 */ /* 0x000e640000000000 */
[----:B-1----:R-:W2:Y:S02]  /*05f0*/  @!UP0 SYNCS.EXCH.64 URZ, [UR9+0x70], UR4 ;  /* 0x00007004093f85b2 */ /* 0x002ea40008000100 */
[----:B------:R1:W2:Y:S01]  /*0600*/  @!UP1 SYNCS.EXCH.64 URZ, [UR9+0x78], UR4 ;  /* 0x00007804093f95b2 */ /* 0x0002a20008000100 */
[----:B------:R-:W-:Y:S01]  /*0610*/  NOP ;  /* 0x0000000000007918 */ /* 0x000fe20000000000 */
[----:B-1----:R-:W-:-:S02]  /*0620*/  ULDC.64 UR4, c[0x0][0x598] ;  /* 0x0001660000047ab9 */ /* 0x002fc40000000a00 */
[----:B------:R-:W-:Y:S02]  /*0630*/  ISETP.NE.U32.AND P0, PT, RZ, UR4, PT ;  /* 0x00000004ff007c0c */ /* 0x000fe4000bf05070 */
[----:B------:R1:W2:Y:S02]  /*0640*/  @!UP2 SYNCS.EXCH.64 URZ, [UR10+0x50], UR6 ;  /* 0x000050060a3fa5b2 */ /* 0x0002a40008000100 */
[----:B------:R-:W-:Y:S01]  /*0650*/  ISETP.NE.AND.EX P0, PT, RZ, UR5, PT, P0 ;  /* 0x00000005ff007c0c */ /* 0x000fe2000bf05300 */
[----:B------:R1:W2:Y:S01]  /*0660*/  @!UP3 SYNCS.EXCH.64 URZ, [UR10+0x58], UR6 ;  /* 0x000058060a3fb5b2 */ /* 0x0002a20008000100 */
[----:B------:R1:W2:Y:S01]  /*0670*/  @!UP4 SYNCS.EXCH.64 URZ, [UR10+0x60], UR6 ;  /* 0x000060060a3fc5b2 */ /* 0x0002a20008000100 */
[----:B------:R1:W2:Y:S01]  /*0680*/  @!UP5 SYNCS.EXCH.64 URZ, [UR10+0x68], UR6 ;  /* 0x000068060a3fd5b2 */ /* 0x0002a20008000100 */
[----:B------:R-:W-:Y:S01]  /*0690*/  NOP ;  /* 0x0000000000007918 */ /* 0x000fe20000000000 */
[----:B--234-:R-:W-:Y:S08]  /*06a0*/  BAR.SYNC.DEFER_BLOCKING 0x0 ;  /* 0x0000000000007b1d */ /* 0x01cff00000010000 */
[----:B01----:R-:W-:Y:S05]  /*06b0*/  @!P0 BRA `(.L_x_3) ;  /* 0x00000000001c8947 */ /* 0x003fea0003800000 */
[----:B------:R-:W0:Y:S02]  /*06c0*/  LDC.64 R2, c[0x0][0x598] ;  /* 0x00016600ff027b82 */ /* 0x000e240000000a00 */
[----:B0-----:R-:W2:Y:S02]  /*06d0*/  LDG.E.64 R2, desc[UR18][R2.64] ;  /* 0x0000001202027981 */ /* 0x001ea4000c1e1b00 */
[----:B--2---:R-:W-:-:S04]  /*06e0*/  ISETP.NE.U32.AND P0, PT, R2, RZ, PT ;  /* 0x000000ff0200720c */ /* 0x004fc80003f05070 */
[----:B------:R-:W-:-:S13]  /*06f0*/  ISETP.NE.AND.EX P0, PT, R3, RZ, PT, P0 ;  /* 0x000000ff0300720c */ /* 0x000fda0003f05300 */
[----:B------:R-:W-:Y:S05]  /*0700*/  @!P0 BRA `(.L_x_3) ;  /* 0x0000000000088947 */ /* 0x000fea0003800000 */
[----:B------:R2:W5:Y:S01]  /*0710*/  LD.E R6, desc[UR18][R2.64] ;  /* 0x0000001202067980 */ /* 0x000562000c101900 */
[----:B------:R-:W-:Y:S05]  /*0720*/  BRA `(.L_x_4) ;  /* 0x0000000000207947 */ /* 0x000fea0003800000 */
.L_x_3:
[----:B------:R-:W-:Y:S02]  /*0730*/  ULDC.64 UR4, c[0x0][0x588] ;  /* 0x0001620000047ab9 */ /* 0x000fe40000000a00 */
[----:B------:R-:W-:-:S04]  /*0740*/  ISETP.NE.U32.AND P0, PT, RZ, UR4, PT ;  /* 0x00000004ff007c0c */ /* 0x000fc8000bf05070 */
[----:B------:R-:W-:-:S13]  /*0750*/  ISETP.NE.AND.EX P0, PT, RZ, UR5, PT, P0 ;  /* 0x00000005ff007c0c */ /* 0x000fda000bf05300 */
[----:B------:R-:W-:Y:S05]  /*0760*/  @!P0 BRA `(.L_x_5) ;  /* 0x00000000000c8947 */ /* 0x000fea0003800000 */
[----:B------:R-:W0:Y:S02]  /*0770*/  LDC.64 R6, c[0x0][0x588] ;  /* 0x00016200ff067b82 */ /* 0x000e240000000a00 */
[----:B0-----:R1:W5:Y:S01]  /*0780*/  LDG.E R6, desc[UR18][R6.64] ;  /* 0x0000001206067981 */ /* 0x001362000c1e1900 */
[----:B------:R-:W-:Y:S05]  /*0790*/  BRA `(.L_x_4) ;  /* 0x0000000000047947 */ /* 0x000fea0003800000 */
.L_x_5:
[----:B------:R-:W0:Y:S02]  /*07a0*/  LDC R6, c[0x0][0x580] ;  /* 0x00016000ff067b82 */ /* 0x000e240000000800 */
.L_x_4:
[----:B------:R-:W-:Y:S02]  /*07b0*/  ULDC.64 UR4, c[0x0][0x5a0] ;  /* 0x0001680000047ab9 */ /* 0x000fe40000000a00 */
[----:B------:R-:W-:-:S04]  /*07c0*/  ISETP.NE.U32.AND P0, PT, RZ, UR4, PT ;  /* 0x00000004ff007c0c */ /* 0x000fc8000bf05070 */
[----:B------:R-:W-:-:S13]  /*07d0*/  ISETP.NE.AND.EX P0, PT, RZ, UR5, PT, P0 ;  /* 0x00000005ff007c0c */ /* 0x000fda000bf05300 */
[----:B------:R-:W-:Y:S05]  /*07e0*/  @!P0 BRA `(.L_x_6) ;  /* 0x00000000001c8947 */ /* 0x000fea0003800000 */
[----:B--2---:R-:W2:Y:S02]  /*07f0*/  LDC.64 R2, c[0x0][0x5a0] ;  /* 0x00016800ff027b82 */ /* 0x004ea40000000a00 */
[----:B--2---:R-:W2:Y:S02]  /*0800*/  LDG.E.64 R2, desc[UR18][R2.64] ;  /* 0x0000001202027981 */ /* 0x004ea4000c1e1b00 */
[----:B--2---:R-:W-:-:S04]  /*0810*/  ISETP.NE.U32.AND P0, PT, R2, RZ, PT ;  /* 0x000000ff0200720c */ /* 0x004fc80003f05070 */
[----:B------:R-:W-:-:S13]  /*0820*/  ISETP.NE.AND.EX P0, PT, R3, RZ, PT, P0 ;  /* 0x000000ff0300720c */ /* 0x000fda0003f05300 */
[----:B------:R-:W-:Y:S05]  /*0830*/  @!P0 BRA `(.L_x_6) ;  /* 0x0000000000088947 */ /* 0x000fea0003800000 */
[----:B-1----:R4:W5:Y:S01]  /*0840*/  LD.E R7, desc[UR18][R2.64] ;  /* 0x0000001202077980 */ /* 0x002962000c101900 */
[----:B------:R-:W-:Y:S05]  /*0850*/  BRA `(.L_x_7) ;  /* 0x0000000000207947 */ /* 0x000fea0003800000 */
.L_x_6:
[----:B------:R-:W-:Y:S02]  /*0860*/  ULDC.64 UR4, c[0x0][0x590] ;  /* 0x0001640000047ab9 */ /* 0x000fe40000000a00 */
[----:B------:R-:W-:-:S04]  /*0870*/  ISETP.NE.U32.AND P0, PT, RZ, UR4, PT ;  /* 0x00000004ff007c0c */ /* 0x000fc8000bf05070 */
[----:B------:R-:W-:-:S13]  /*0880*/  ISETP.NE.AND.EX P0, PT, RZ, UR5, PT, P0 ;  /* 0x00000005ff007c0c */ /* 0x000fda000bf05300 */
[----:B------:R-:W-:Y:S05]  /*0890*/  @!P0 BRA `(.L_x_8) ;  /* 0x00000000000c8947 */ /* 0x000fea0003800000 */
[----:B--2---:R-:W1:Y:S02]  /*08a0*/  LDC.64 R2, c[0x0][0x590] ;  /* 0x00016400ff027b82 */ /* 0x004e640000000a00 */
[----:B-1----:R3:W5:Y:S01]  /*08b0*/  LDG.E R7, desc[UR18][R2.64] ;  /* 0x0000001202077981 */ /* 0x002762000c1e1900 */
[----:B------:R-:W-:Y:S05]  /*08c0*/  BRA `(.L_x_7) ;  /* 0x0000000000047947 */ /* 0x000fea0003800000 */
.L_x_8:
[----:B-1----:R-:W1:Y:S02]  /*08d0*/  LDC R7, c[0x0][0x584] ;  /* 0x00016100ff077b82 */ /* 0x002e640000000800 */
.L_x_7:
[----:B------:R-:W0:Y:S01]  /*08e0*/  S2UR UR11, SR_CTAID.Y ;  /* 0x00000000000b79c3 */ /* 0x000e220000002600 */
[----:B------:R-:W-:Y:S01]  /*08f0*/  ULDC UR5, c[0x0][0x65c] ;  /* 0x0001970000057ab9 */ /* 0x000fe20000000800 */
[----:B------:R-:W-:Y:S01]  /*0900*/  UISETP.NE.AND UP0, UPT, UR20, 0x2, UPT ;  /* 0x000000021400788c */ /* 0x000fe2000bf05270 */
[----:B------:R-:W-:Y:S01]  /*0910*/  PRMT R9, RZ, 0x7610, R9 ;  /* 0x00007610ff097816 */ /* 0x000fe20000000009 */
[----:B------:R-:W-:Y:S01]  /*0920*/  UISETP.NE.AND UP2, UPT, UR5, 0x1, UPT ;  /* 0x000000010500788c */ /* 0x000fe2000bf45270 */
[----:B------:R-:W-:-:S03]  /*0930*/  IMAD.MOV.U32 R4, RZ, RZ, -0x1 ;  /* 0xffffffffff047424 */ /* 0x000fc600078e00ff */
[----:B------:R-:W0:Y:S07]  /*0940*/  S2UR UR4, SR_CTAID.X ;  /* 0x00000000000479c3 */ /* 0x000e2e0000002500 */
[----:B------:R-:W-:Y:S01]  /*0950*/  @UP2 ULDC UR14, c[0x0][0x10] ;  /* 0x00000400000e2ab9 */ /* 0x000fe20000000800 */
[----:B------:R-:W-:Y:S01]  /*0960*/  @UP2 UMOV UR7, URZ ;  /* 0x0000003f00072c82 */ /* 0x000fe20008000000 */
[----:B------:R-:W-:Y:S01]  /*0970*/  @UP2 UMOV UR5, URZ ;  /* 0x0000003f00052c82 */ /* 0x000fe20008000000 */
[----:B------:R-:W-:Y:S01]  /*0980*/  @!UP2 ULDC UR10, c[0x0][0xc] ;  /* 0x00000300000aaab9 */ /* 0x000fe20000000800 */
[----:B--234-:R-:W2:Y:S01]  /*0990*/  LDC.64 R2, c[0x0][0x650] ;  /* 0x00019400ff027b82 */ /* 0x01cea20000000a00 */
[----:B0-----:R-:W-:-:S02]  /*09a0*/  @UP2 UMOV UR9, UR11 ;  /* 0x0000000b00092c82 */ /* 0x001fc40008000000 */
[----:B------:R-:W-:Y:S01]  /*09b0*/  @UP2 UMOV UR6, UR9 ;  /* 0x0000000900062c82 */ /* 0x000fe20008000000 */
[----:B------:R-:W-:Y:S01]  /*09c0*/  @!UP2 UMOV UR9, UR11 ;  /* 0x0000000b0009ac82 */ /* 0x000fe20008000000 */
[----:B------:R-:W-:-:S03]  /*09d0*/  @UP2 UIMAD.WIDE.U32 UR14, UR4, UR14, UR6 ;  /* 0x0000000e040e22a5 */ /* 0x000fc6000f8e0006 */
[----:B------:R-:W-:Y:S01]  /*09e0*/  ULDC UR6, c[0x0][0xc] ;  /* 0x0000030000067ab9 */ /* 0x000fe20000000800 */
[----:B------:R-:W-:Y:S01]  /*09f0*/  @UP2 UIADD3 UR15, UR15, UR5, URZ ;  /* 0x000000050f0f2290 */ /* 0x000fe2000fffe03f */
[----:B------:R-:W-:Y:S02]  /*0a00*/  ULDC UR7, c[0x0][0x10] ;  /* 0x0000040000077ab9 */ /* 0x000fe40000000800 */
[----:B------:R-:W-:Y:S01]  /*0a10*/  UMOV UR5, URZ ;  /* 0x0000003f00057c82 */ /* 0x000fe20008000000 */
[----:B------:R-:W-:Y:S02]  /*0a20*/  UIMAD.WIDE.U32 UR6, UR6, UR7, URZ ;  /* 0x00000007060672a5 */ /* 0x000fe4000f8e003f */
[----:B------:R-:W-:Y:S01]  /*0a30*/  @!UP2 UIMAD.WIDE.U32 UR10, UR10, UR9, UR4 ;  /* 0x000000090a0aa2a5 */ /* 0x000fe2000f8e0004 */
[----:B------:R-:W-:Y:S02]  /*0a40*/  ULDC UR12, c[0x0][0x14] ;  /* 0x00000500000c7ab9 */ /* 0x000fe40000000800 */
[----:B------:R-:W-:-:S02]  /*0a50*/  UIMAD.WIDE.U32 UR16, UR6, UR12, URZ ;  /* 0x0000000c061072a5 */ /* 0x000fc4000f8e003f */
[----:B------:R-:W-:Y:S02]  /*0a60*/  UIMAD UR7, UR7, UR12, URZ ;  /* 0x0000000c070772a4 */ /* 0x000fe4000f8e023f */
[----:B------:R-:W-:Y:S01]  /*0a70*/  @!UP2 UMOV UR14, UR10 ;  /* 0x0000000a000eac82 */ /* 0x000fe20008000000 */
[----:B------:R-:W-:Y:S01]  /*0a80*/  @!UP2 UMOV UR15, UR11 ;  /* 0x0000000b000fac82 */ /* 0x000fe20008000000 */
[----:B------:R-:W-:Y:S02]  /*0a90*/  UIADD3 UR7, UR17, UR7, URZ ;  /* 0x0000000711077290 */ /* 0x000fe4000fffe03f */
[----:B------:R-:W-:-:S04]  /*0aa0*/  UIADD3 UR6, UP1, UR14, UR16, URZ ;  /* 0x000000100e067290 */ /* 0x000fc8000ff3e03f */
[----:B------:R-:W-:Y:S02]  /*0ab0*/  UIADD3.X UR10, UR15, UR7, URZ, UP1, !UPT ;  /* 0x000000070f0a7290 */ /* 0x000fe40008ffe43f */
[----:B------:R-:W-:Y:S02]  /*0ac0*/  USEL UR6, UR6, UR14, !UP0 ;  /* 0x0000000e06067287 */ /* 0x000fe4000c000000 */
[----:B------:R-:W-:-:S04]  /*0ad0*/  USEL UR10, UR10, UR15, !UP0 ;  /* 0x0000000f0a0a7287 */ /* 0x000fc8000c000000 */
[----:B--2---:R-:W-:Y:S01]  /*0ae0*/  ISETP.LE.U32.AND P0, PT, R2, UR6, PT ;  /* 0x0000000602007c0c */ /* 0x004fe2000bf03070 */
[----:B------:R-:W-:Y:S02]  /*0af0*/  IMAD.MOV.U32 R2, RZ, RZ, -0x1 ;  /* 0xffffffffff027424 */ /* 0x000fe400078e00ff */
[----:B------:R-:W-:Y:S02]  /*0b00*/  IMAD.U32 R0, RZ, RZ, UR10 ;  /* 0x0000000aff007e24 */ /* 0x000fe4000f8e00ff */
[----:B------:R-:W-:-:S03]  /*0b10*/  IMAD.U32 R5, RZ, RZ, UR10 ;  /* 0x0000000aff057e24 */ /* 0x000fc6000f8e00ff */
[----:B------:R-:W-:Y:S01]  /*0b20*/  ISETP.GE.U32.AND.EX P0, PT, R0, R3, PT, P0 ;  /* 0x000000030000720c */ /* 0x000fe20003f06100 */
[----:B------:R-:W-:Y:S02]  /*0b30*/  IMAD.U32 R0, RZ, RZ, UR6 ;  /* 0x00000006ff007e24 */ /* 0x000fe4000f8e00ff */
[----:B------:R-:W-:-:S10]  /*0b40*/  IMAD.MOV.U32 R3, RZ, RZ, -0x1 ;  /* 0xffffffffff037424 */ /* 0x000fd400078e00ff */
[----:B------:R-:W-:Y:S05]  /*0b50*/  @P0 BRA `(.L_x_9) ;  /* 0x0000000400880947 */ /* 0x000fea0003800000 */
[----:B------:R-:W-:Y:S01]  /*0b60*/  I2FP.F32.U32 R2, UR4 ;  /* 0x0000000400027c45 */ /* 0x000fe20008201000 */
[----:B------:R-:W-:Y:S01]  /*0b70*/  ULDC.64 UR22, c[0x0][0x628] ;  /* 0x00018a0000167ab9 */ /* 0x000fe20000000a00 */
[----:B------:R-:W-:Y:S01]  /*0b80*/  ULDC UR6, c[0x0][0x150] ;  /* 0x0000540000067ab9 */ /* 0x000fe20000000800 */
[----:B------:R-:W-:Y:S01]  /*0b90*/  ISETP.NE.U32.AND P0, PT, RZ, UR22, PT ;  /* 0x00000016ff007c0c */ /* 0x000fe2000bf05070 */
[----:B------:R-:W-:Y:S01]  /*0ba0*/  ULDC UR25, c[0x0][0x630] ;  /* 0x00018c0000197ab9 */ /* 0x000fe20000000800 */
[----:B------:R-:W-:Y:S01]  /*0bb0*/  FMUL R2, R2, UR6 ;  /* 0x0000000602027c20 */ /* 0x000fe20008400000 */
[----:B------:R-:W-:Y:S01]  /*0bc0*/  R2UR UR26, R0 ;  /* 0x00000000001a72ca */ /* 0x000fe200000e0000 */
[----:B------:R-:W-:Y:S01]  /*0bd0*/  ULDC UR28, c[0x0][0x154] ;  /* 0x00005500001c7ab9 */ /* 0x000fe20000000800 */
[----:B------:R-:W-:Y:S01]  /*0be0*/  ISETP.NE.AND.EX P0, PT, RZ, UR23, PT, P0 ;  /* 0x00000017ff007c0c */ /* 0x000fe2000bf05300 */
[----:B------:R0:W2:Y:S01]  /*0bf0*/  F2I.U32.TRUNC.NTZ R3, R2 ;  /* 0x0000000200037305 */ /* 0x0000a2000020f000 */
[----:B------:R-:W-:-:S02]  /*0c00*/  R2UR UR27, R5 ;  /* 0x00000000051b72ca */ /* 0x000fc400000e0000 */
[----:B------:R-:W-:Y:S02]  /*0c10*/  R2UR UR10, R0 ;  /* 0x00000000000a72ca */ /* 0x000fe400000e0000 */
[----:B------:R-:W-:-:S07]  /*0c20*/  R2UR UR11, R5 ;  /* 0x00000000050b72ca */ /* 0x000fce00000e0000 */
[----:B0-----:R-:W-:Y:S08]  /*0c30*/  @!P0 BRA `(.L_x_10) ;  /* 0x0000000000308947 */ /* 0x001ff00003800000 */
[----:B------:R-:W-:Y:S01]  /*0c40*/  R2UR UR10, R0 ;  /* 0x00000000000a72ca */ /* 0x000fe200000e0000 */
[----:B------:R-:W-:Y:S01]  /*0c50*/  ULDC UR6, c[0x0][0x634] ;  /* 0x00018d0000067ab9 */ /* 0x000fe20000000800 */
[----:B------:R-:W-:-:S11]  /*0c60*/  R2UR UR12, R5 ;  /* 0x00000000050c72ca */ /* 0x000fd600000e0000 */
[----:B------:R-:W-:-:S04]  /*0c70*/  UIADD3 UR6, UP1, UR10, UR6, URZ ;  /* 0x000000060a067290 */ /* 0x000fc8000ff3e03f */
[----:B------:R-:W-:-:S04]  /*0c80*/  UIADD3.X UR12, URZ, UR12, URZ, UP1, !UPT ;  /* 0x0000000c3f0c7290 */ /* 0x000fc80008ffe43f */
[----:B------:R-:W-:-:S04]  /*0c90*/  UIMAD.WIDE.U32 UR10, UR12, UR22, URZ ;  /* 0x000000160c0a72a5 */ /* 0x000fc8000f8e003f */
[----:B------:R-:W-:Y:S02]  /*0ca0*/  UIMAD.WIDE.U32 UR14, UP1, UR6, UR23, UR10 ;  /* 0x00000017060e72a5 */ /* 0x000fe4000f82000a */
[----:B------:R-:W-:Y:S02]  /*0cb0*/  UIMAD.WIDE.U32 UR10, UR6, UR22, URZ ;  /* 0x00000016060a72a5 */ /* 0x000fe4000f8e003f */
[----:B------:R-:W-:Y:S02]  /*0cc0*/  UIADD3.X UR21, URZ, URZ, URZ, UP1, !UPT ;  /* 0x0000003f3f157290 */ /* 0x000fe40008ffe43f */
[----:B------:R-:W-:Y:S01]  /*0cd0*/  UIADD3 URZ, UP1, UR11, UR14, URZ ;  /* 0x0000000e0b3f7290 */ /* 0x000fe2000ff3e03f */
[----:B------:R-:W-:-:S03]  /*0ce0*/  UMOV UR20, UR15 ;  /* 0x0000000f00147c82 */ /* 0x000fc60008000000 */
[----:B------:R-:W-:-:S12]  /*0cf0*/  UIMAD.WIDE.U32.X UR10, UR12, UR23, UR20, UP1 ;  /* 0x000000170c0a72a5 */ /* 0x000fd800088e0414 */
.L_x_10:
[----:B------:R-:W-:Y:S01]  /*0d00*/  USHF.R.U64 UR5, UR10, UR25, UR11 ;  /* 0x000000190a057299 */ /* 0x000fe2000800120b */
[----:B------:R-:W-:Y:S01]  /*0d10*/  I2FP.F32.U32 R2, UR9 ;  /* 0x0000000900027c45 */ /* 0x000fe20008201000 */
[----:B------:R-:W-:Y:S01]  /*0d20*/  USHF.R.U32.HI UR6, URZ, UR25, UR11 ;  /* 0x000000193f067299 */ /* 0x000fe2000801160b */
[----:B--2---:R-:W-:Y:S01]  /*0d30*/  R2UR UR20, R3 ;  /* 0x00000000031472ca */ /* 0x004fe200000e0000 */
[----:B------:R-:W-:Y:S02]  /*0d40*/  UIADD3 UR23, UP1, URZ, -UR5, URZ ;  /* 0x800000053f177290 */ /* 0x000fe4000ff3e03f */
[----:B------:R-:W-:Y:S01]  /*0d50*/  FMUL R2, R2, UR28 ;  /* 0x0000001c02027c20 */ /* 0x000fe20008400000 */
[----:B------:R-:W-:Y:S01]  /*0d60*/  ULDC.64 UR10, c[0x0][0x620] ;  /* 0x00018800000a7ab9 */ /* 0x000fe20000000a00 */
[----:B------:R-:W-:Y:S01]  /*0d70*/  UIADD3.X UR6, URZ, ~UR6, URZ, UP1, !UPT ;  /* 0x800000063f067290 */ /* 0x000fe20008ffe43f */
[----:B------:R-:W-:Y:S01]  /*0d80*/  UMOV UR14, UR26 ;  /* 0x0000001a000e7c82 */ /* 0x000fe20008000000 */
[----:B------:R-:W-:-:S02]  /*0d90*/  UMOV UR15, UR27 ;  /* 0x0000001b000f7c82 */ /* 0x000fc40008000000 */
[----:B------:R-:W-:Y:S01]  /*0da0*/  UIMAD UR6, UR6, UR10, URZ ;  /* 0x0000000a060672a4 */ /* 0x000fe2000f8e023f */
[----:B------:R-:W0:Y:S01]  /*0db0*/  F2I.U32.TRUNC.NTZ R2, R2 ;  /* 0x0000000200027305 */ /* 0x000e22000020f000 */
[----:B------:R-:W-:Y:S02]  /*0dc0*/  UIMAD.WIDE.U32 UR14, UR23, UR10, UR14 ;  /* 0x0000000a170e72a5 */ /* 0x000fe4000f8e000e */
[----:B------:R-:W-:Y:S01]  /*0dd0*/  UIMAD UR23, UR23, UR11, UR6 ;  /* 0x0000000b171772a4 */ /* 0x000fe2000f8e0206 */
[----:B------:R-:W-:Y:S01]  /*0de0*/  ULDC UR30, c[0x0][0x658] ;  /* 0x00019600001e7ab9 */ /* 0x000fe20000000800 */
[----:B------:R-:W-:Y:S02]  /*0df0*/  UMOV UR28, 0xffffffff ;  /* 0xffffffff001c7882 */ /* 0x000fe40000000000 */
[----:B------:R-:W-:Y:S01]  /*0e00*/  UIADD3 UR23, UR15, UR23, URZ ;  /* 0x000000170f177290 */ /* 0x000fe2000fffe03f */
[----:B------:R-:W-:Y:S01]  /*0e10*/  ULDC UR25, c[0x0][0x618] ;  /* 0x0001860000197ab9 */ /* 0x000fe20000000800 */
[----:B------:R-:W-:Y:S01]  /*0e20*/  ULDC.64 UR10, c[0x0][0x640] ;  /* 0x00019000000a7ab9 */ /* 0x000fe20000000a00 */
[----:B------:R-:W-:Y:S01]  /*0e30*/  USHF.L.U32 UR15, UR28, UR30, URZ ;  /* 0x0000001e1c0f7299 */ /* 0x000fe2000800063f */
[----:B------:R-:W-:Y:S01]  /*0e40*/  ISETP.NE.U32.AND P0, PT, RZ, UR10, PT ;  /* 0x0000000aff007c0c */ /* 0x000fe2000bf05070 */
[----:B------:R-:W-:-:S02]  /*0e50*/  USHF.R.U64 UR28, UR14, UR25, UR23 ;  /* 0x000000190e1c7299 */ /* 0x000fc40008001217 */
[----:B------:R-:W-:Y:S01]  /*0e60*/  USHF.R.U32.HI UR14, URZ, UR25, UR23 ;  /* 0x000000193f0e7299 */ /* 0x000fe20008011617 */
[----:B0-----:R-:W-:Y:S01]  /*0e70*/  R2UR UR22, R2 ;  /* 0x00000000021672ca */ /* 0x001fe200000e0000 */
[----:B------:R-:W-:Y:S01]  /*0e80*/  ULDC UR27, c[0x0][0x608] ;  /* 0x00018200001b7ab9 */ /* 0x000fe20000000800 */
[----:B------:R-:W-:Y:S01]  /*0e90*/  ISETP.NE.AND.EX P0, PT, RZ, UR11, PT, P0 ;  /* 0x0000000bff007c0c */ /* 0x000fe2000bf05300 */
[----:B------:R-:W-:Y:S02]  /*0ea0*/  USHF.R.U64 UR32, UR28, UR27, UR14 ;  /* 0x0000001b1c207299 */ /* 0x000fe4000800120e */
[----:B------:R-:W-:Y:S01]  /*0eb0*/  USHF.R.U32.HI UR14, URZ, UR27, UR14 ;  /* 0x0000001b3f0e7299 */ /* 0x000fe2000801160e */
[----:B------:R-:W-:Y:S01]  /*0ec0*/  UMOV UR26, 0x1 ;  /* 0x00000001001a7882 */ /* 0x000fe20000000000 */
[----:B------:R-:W-:Y:S02]  /*0ed0*/  UIADD3 UR20, -UR20, URZ, URZ ;  /* 0x0000003f14147290 */ /* 0x000fe4000fffe13f */
[----:B------:R-:W-:-:S02]  /*0ee0*/  USHF.R.U64 UR33, UR32, UR30, UR14 ;  /* 0x0000001e20217299 */ /* 0x000fc4000800120e */
[----:B------:R-:W-:Y:S01]  /*0ef0*/  USHF.L.U32 UR25, UR26, UR30, URZ ;  /* 0x0000001e1a197299 */ /* 0x000fe2000800063f */
[----:B------:R-:W-:Y:S01]  /*0f00*/  ULDC UR21, c[0x0][0x144] ;  /* 0x0000510000157ab9 */ /* 0x000fe20000000800 */
[----:B------:R-:W-:Y:S01]  /*0f10*/  ULDC UR6, c[0x0][0x600] ;  /* 0x0001800000067ab9 */ /* 0x000fe20000000800 */
[----:B------:R-:W-:Y:S02]  /*0f20*/  ULOP3.LUT UR26, URZ, UR15, URZ, 0x33, !UPT ;  /* 0x0000000f3f1a7292 */ /* 0x000fe4000f8e333f */
[----:B------:R-:W-:Y:S02]  /*0f30*/  USHF.R.U32.HI UR15, URZ, UR30, UR14 ;  /* 0x0000001e3f0f7299 */ /* 0x000fe4000801160e */
[----:B------:R-:W-:Y:S02]  /*0f40*/  UIADD3 UR12, UR6, -0x1, URZ ;  /* 0xffffffff060c7890 */ /* 0x000fe4000fffe03f */
[----:B------:R-:W-:Y:S02]  /*0f50*/  UIADD3 UR29, -UR22, URZ, URZ ;  /* 0x0000003f161d7290 */ /* 0x000fe4000fffe13f */
[----:B------:R-:W-:Y:S01]  /*0f60*/  UIMAD UR4, UR21, UR20, UR4 ;  /* 0x00000014150472a4 */ /* 0x000fe2000f8e0204 */
[----:B------:R-:W-:Y:S01]  /*0f70*/  ULDC UR34, c[0x0][0x148] ;  /* 0x0000520000227ab9 */ /* 0x000fe20000000800 */
[----:B------:R-:W-:Y:S01]  /*0f80*/  ULDC UR30, c[0x0][0x648] ;  /* 0x00019200001e7ab9 */ /* 0x000fe20000000800 */
[----:B------:R-:W-:Y:S01]  /*0f90*/  ULDC UR31, c[0x0][0x638] ;  /* 0x00018e00001f7ab9 */ /* 0x000fe20000000800 */
[----:B------:R-:W-:Y:S01]  /*0fa0*/  UMOV UR14, UR33 ;  /* 0x00000021000e7c82 */ /* 0x000fe20008000000 */
[----:B------:R-:W-:Y:S07]  /*0fb0*/  @!P0 BRA `(.L_x_11) ;  /* 0x0000000000308947 */ /* 0x000fee0003800000 */
[----:B------:R-:W-:Y:S02]  /*0fc0*/  ULDC UR22, c[0x0][0x64c] ;  /* 0x0001930000167ab9 */ /* 0x000fe40000000800 */
        /* <DEDUP_REMOVED lines=8> */
[----:B------:R-:W-:-:S07]  /*1050*/  UIMAD.WIDE.U32.X UR10, UR27, UR11, UR22, UP1 ;  /* 0x0000000b1b0a72a5 */ /* 0x000fce00088e0416 */
[----:B------:R-:W-:Y:S01]  /*1060*/  UMOV UR14, UR10 ;  /* 0x0000000a000e7c82 */ /* 0x000fe20008000000 */
[----:B------:R-:W-:-:S05]  /*1070*/  UMOV UR15, UR11 ;  /* 0x0000000b000f7c82 */ /* 0x000fca0008000000 */
.L_x_11:
[----:B------:R-:W-:Y:S01]  /*1080*/  USHF.R.U64 UR10, UR14, UR30, UR15 ;  /* 0x0000001e0e0a7299 */ /* 0x000fe2000800120f */
[----:B------:R-:W-:Y:S01]  /*1090*/  IMAD.MOV.U32 R9, RZ, RZ, 0x1 ;  /* 0x00000001ff097424 */ /* 0x000fe200078e00ff */
[----:B------:R-:W-:Y:S01]  /*10a0*/  @UP2 UIMAD UR4, UR34, UR29, UR9 ;  /* 0x0000001d220422a4 */ /* 0x000fe2000f8e0209 */
[----:B------:R-:W-:Y:S01]  /*10b0*/  IMAD.U32 R4, RZ, RZ, UR5 ;  /* 0x00000005ff047e24 */ /* 0x000fe2000f8e00ff */
[----:B------:R-:W-:Y:S02]  /*10c0*/  ULOP3.LUT UR26, UR32, UR26, URZ, 0xc0, !UPT ;  /* 0x0000001a201a7292 */ /* 0x000fe4000f8ec03f */
[----:B------:R-:W-:Y:S02]  /*10d0*/  UIADD3 UR9, -UR10, URZ, URZ ;  /* 0x0000003f0a097290 */ /* 0x000fe4000fffe13f */
[----:B------:R-:W-:Y:S02]  /*10e0*/  ULOP3.LUT UR12, UR28, UR12, URZ, 0xc0, !UPT ;  /* 0x0000000c1c0c7292 */ /* 0x000fe4000f8ec03f */
[----:B------:R-:W-:-:S02]  /*10f0*/  UIMAD UR25, UR25, UR10, UR26 ;  /* 0x0000000a191972a4 */ /* 0x000fc4000f8e021a */
[----:B------:R-:W-:Y:S01]  /*1100*/  UIMAD UR9, UR9, UR31, UR33 ;  /* 0x0000001f090972a4 */ /* 0x000fe2000f8e0221 */
[----:B------:R-:W-:Y:S02]  /*1110*/  ULDC UR10, c[0x0][0x610] ;  /* 0x00018400000a7ab9 */ /* 0x000fe40000000800 */
[----:B------:R-:W-:Y:S02]  /*1120*/  UIMAD UR4, UR25, UR10, UR4 ;  /* 0x0000000a190472a4 */ /* 0x000fe4000f8e0204 */
[----:B------:R-:W-:-:S04]  /*1130*/  UIMAD UR9, UR9, UR6, UR12 ;  /* 0x00000006090972a4 */ /* 0x000fc8000f8e020c */
[----:B------:R-:W-:Y:S02]  /*1140*/  USEL UR6, UR9, UR4, !UP2 ;  /* 0x0000000409067287 */ /* 0x000fe4000d000000 */
[----:B------:R-:W-:-:S04]  /*1150*/  USEL UR4, UR4, UR9, !UP2 ;  /* 0x0000000904047287 */ /* 0x000fc8000d000000 */
[----:B------:R-:W-:Y:S02]  /*1160*/  IMAD.U32 R3, RZ, RZ, UR6 ;  /* 0x00000006ff037e24 */ /* 0x000fe4000f8e00ff */
[----:B------:R-:W-:-:S07]  /*1170*/  IMAD.U32 R2, RZ, RZ, UR4 ;  /* 0x00000004ff027e24 */ /* 0x000fce000f8e00ff */
.L_x_9:
[----:B------:R-:W-:Y:S02]  /*1180*/  ULDC UR4, c[0x0][0x28c] ;  /* 0x0000a30000047ab9 */ /* 0x000fe40000000800 */
[----:B------:R-:W-:-:S04]  /*1190*/  UIADD3 UR4, UR4, 0x7f, URZ ;  /* 0x0000007f04047890 */ /* 0x000fc8000fffe03f */
[----:B------:R-:W-:-:S04]  /*11a0*/  USHF.R.S32.HI UR5, URZ, 0x1f, UR4 ;  /* 0x0000001f3f057899 */ /* 0x000fc80008011404 */
[----:B------:R-:W-:-:S04]  /*11b0*/  ULEA.HI UR5, UR5, UR4, URZ, 0x7 ;  /* 0x0000000405057291 */ /* 0x000fc8000f8f383f */
[----:B------:R-:W-:Y:S01]  /*11c0*/  USHF.R.S32.HI UR14, URZ, 0x7, UR5 ;  /* 0x000000073f0e7899 */ /* 0x000fe20008011405 */
[----:B------:R-:W-:Y:S11]  /*11d0*/  @!P1 BRA `(.L_x_12) ;  /* 0x0000004400949947 */ /* 0x000ff60003800000 */
[----:B------:R-:W-:-:S06]  /*11e0*/  UISETP.GT.U32.AND UP1, UPT, UR24, 0x1, UPT ;  /* 0x000000011800788c */ /* 0x000fcc000bf24070 */
[----:B------:R-:W-:-:S13]  /*11f0*/  PLOP3.LUT P0, PT, PT, PT, UP1, 0x80, 0x0 ;  /* 0x000000000000781c */ /* 0x000fda0003f0f018 */
[----:B------:R-:W-:Y:S05]  /*1200*/  @P0 EXIT ;  /* 0x000000000000094d */ /* 0x000fea0003800000 */
.L_x_13:
[----:B------:R-:W-:-:S08]  /*1210*/  NOP ;  /* 0x0000000000007918 */ /* 0x000fd00000000000 */
[----:B------:R-:W0:Y:S02]  /*1220*/  USETMAXREG.TRY_ALLOC.CTAPOOL UP1, 0xe8 ;  /* 0x000000e8000079c8 */ /* 0x000e240008020600 */
[----:B0-----:R-:W-:-:S13]  /*1230*/  PLOP3.LUT P0, PT, PT, PT, UP1, 0x80, 0x0 ;  /* 0x000000000000781c */ /* 0x001fda0003f0f018 */
[----:B------:R-:W-:Y:S05]  /*1240*/  @!P0 BRA `(.L_x_13) ;  /* 0xfffffffc00f08947 */ /* 0x000fea000383ffff */
[----:B------:R-:W-:-:S13]  /*1250*/  LOP3.LUT P0, RZ, R9, 0xff, RZ, 0xc0, !PT ;  /* 0x000000ff09ff7812 */ /* 0x000fda000780c0ff */
[----:B------:R-:W-:Y:S05]  /*1260*/  @!P0 EXIT ;  /* 0x000000000000894d */ /* 0x000fea0003800000 */
[----:B------:R-:W0:Y:S01]  /*1270*/  S2UR UR5, SR_CgaCtaId ;  /* 0x00000000000579c3 */ /* 0x000e220000008800 */
[----:B------:R-:W-:Y:S01]  /*1280*/  SHF.R.S32.HI R9, RZ, 0x1f, R14 ;  /* 0x0000001fff097819 */ /* 0x000fe2000001140e */
[----:B------:R-:W-:Y:S01]  /*1290*/  USHF.R.U32.HI UR4, URZ, 0x2, UR14 ;  /* 0x000000023f047899 */ /* 0x000fe2000801160e */
[----:B------:R-:W-:Y:S02]  /*12a0*/  UMOV UR12, 0x400 ;  /* 0x00000400000c7882 */ /* 0x000fe40000000000 */
[CC--:B------:R-:W-:Y:S01]  /*12b0*/  LEA.HI R8, R9.reuse, R14.reuse, RZ, 0x2 ;  /* 0x0000000e09087211 */ /* 0x0c0fe200078f10ff */
[----:B------:R-:W-:Y:S01]  /*12c0*/  ULOP3.LUT UR15, UR14, 0x3, URZ, 0xc0, !UPT ;  /* 0x000000030e0f7892 */ /* 0x000fe2000f8ec03f */
[----:B------:R-:W-:Y:S01]  /*12d0*/  LEA.HI R12, R9, R14, RZ, 0x5 ;  /* 0x0000000e090c7211 */ /* 0x000fe200078f28ff */
[----:B------:R-:W-:Y:S01]  /*12e0*/  ULOP3.LUT UR4, UR4, 0x1, URZ, 0xc0, !UPT ;  /* 0x0000000104047892 */ /* 0x000fe2000f8ec03f */
[--C-:B------:R-:W-:Y:S01]  /*12f0*/  SHF.R.S32.HI R11, RZ, 0x2, R8.reuse ;  /* 0x00000002ff0b7819 */ /* 0x100fe20000011408 */
[----:B------:R-:W-:Y:S01]  /*1300*/  USEL UR15, UR15, URZ, !UP0 ;  /* 0x0000003f0f0f7287 */ /* 0x000fe2000c000000 */
[----:B------:R-:W-:Y:S01]  /*1310*/  SHF.R.S32.HI R10, RZ, 0x1f, R8 ;  /* 0x0000001fff0a7819 */ /* 0x000fe20000011408 */
[----:B------:R-:W-:Y:S01]  /*1320*/  UISETP.EQ.U32.AND UP0, UPT, UR4, 0x1, !UP0 ;  /* 0x000000010400788c */ /* 0x000fe2000c702070 */
[----:B------:R-:W-:Y:S01]  /*1330*/  LOP3.LUT R9, R8, 0xfffffffc, RZ, 0xc0, !PT ;  /* 0xfffffffc08097812 */ /* 0x000fe200078ec0ff */
[----:B------:R-:W-:Y:S01]  /*1340*/  UISETP.LT.AND UP1, UPT, UR14, 0x1, UPT ;  /* 0x000000010e00788c */ /* 0x000fe2000bf21270 */
[----:B------:R-:W-:Y:S01]  /*1350*/  LEA.HI R10, R10, R11, RZ, 0x3 ;  /* 0x0000000b0a0a7211 */ /* 0x000fe200078f18ff */
[----:B------:R-:W-:Y:S01]  /*1360*/  ULDC UR6, c[0x0][0x284] ;  /* 0x0000a10000067ab9 */ /* 0x000fe20000000800 */
[----:B------:R-:W-:Y:S01]  /*1370*/  ULOP3.LUT UR24, UR13, 0x1, URZ, 0xfc, !UPT ;  /* 0x000000010d187892 */ /* 0x000fe2000f8efc3f */
[----:B------:R-:W-:Y:S01]  /*1380*/  IMAD.IADD R14, R14, 0x1, -R9 ;  /* 0x000000010e0e7824 */ /* 0x000fe200078e0a09 */
[----:B------:R-:W-:Y:S01]  /*1390*/  LOP3.LUT R8, R10, 0xfffffff8, RZ, 0xc0, !PT ;  /* 0xfffffff80a087812 */ /* 0x000fe200078ec0ff */
[----:B------:R-:W-:Y:S01]  /*13a0*/  VIADD R10, R15, 0xffffffff ;  /* 0xffffffff0f0a7836 */ /* 0x000fe20000000000 */
[----:B------:R-:W-:-:S02]  /*13b0*/  USEL UR20, UR14, 0x1, UP1 ;  /* 0x000000010e147887 */ /* 0x000fc40008800000 */
[----:B------:R-:W-:Y:S01]  /*13c0*/  USHF.L.U32 UR25, UR14, 0x1, URZ ;  /* 0x000000010e197899 */ /* 0x000fe2000800063f */
[----:B------:R-:W-:Y:S01]  /*13d0*/  IMAD.IADD R8, R11, 0x1, -R8 ;  /* 0x000000010b087824 */ /* 0x000fe200078e0a08 */
[----:B0-----:R-:W-:Y:S01]  /*13e0*/  ULEA UR12, UR5, UR12, 0x18 ;  /* 0x0000000c050c7291 */ /* 0x001fe2000f8ec03f */
[C---:B------:R-:W-:Y:S01]  /*13f0*/  ISETP.NE.AND P0, PT, R10.reuse, RZ, PT ;  /* 0x000000ff0a00720c */ /* 0x040fe20003f05270 */
[----:B------:R-:W-:Y:S01]  /*1400*/  IMAD.SHL.U32 R10, R10, 0x8, RZ ;  /* 0x000000080a0a7824 */ /* 0x000fe200078e00ff */
[----:B------:R-:W-:Y:S01]  /*1410*/  SHF.R.S32.HI R11, RZ, 0x5, R12 ;  /* 0x00000005ff0b7819 */ /* 0x000fe2000001140c */
[----:B------:R-:W-:Y:S01]  /*1420*/  UIADD3 UR4, UR12, 0x180, URZ ;  /* 0x000001800c047890 */ /* 0x000fe2000fffe03f */
[--C-:B------:R-:W-:Y:S01]  /*1430*/  SHF.R.S32.HI R9, RZ, 0x1f, R8.reuse ;  /* 0x0000001fff097819 */ /* 0x100fe20000011408 */
[----:B------:R-:W-:Y:S01]  /*1440*/  UIADD3 UR5, UR12, 0x8180, URZ ;  /* 0x000081800c057890 */ /* 0x000fe2000fffe03f */
[----:B------:R-:W-:Y:S01]  /*1450*/  LOP3.LUT R10, R10, 0x8, RZ, 0xc0, !PT ;  /* 0x000000080a0a7812 */ /* 0x000fe200078ec0ff */
[----:B------:R-:W-:Y:S01]  /*1460*/  UIADD3 UR26, UR12, 0x50, URZ ;  /* 0x000000500c1a7890 */ /* 0x000fe2000fffe03f */
[C-C-:B------:R-:W-:Y:S01]  /*1470*/  IMAD R19, R11.reuse, -0x10, -R8.reuse ;  /* 0xfffffff00b137824 */ /* 0x140fe200078e0a08 */
[----:B------:R-:W-:Y:S01]  /*1480*/  USHF.R.U32.HI UR4, URZ, 0x4, UR4 ;  /* 0x000000043f047899 */ /* 0x000fe20008011604 */
[----:B------:R-:W-:Y:S01]  /*1490*/  IMAD.WIDE R8, R11, 0x10, R8 ;  /* 0x000000100b087825 */ /* 0x000fe200078e0208 */
[----:B------:R-:W-:Y:S01]  /*14a0*/  USHF.R.U32.HI UR5, URZ, 0x4, UR5 ;  /* 0x000000043f057899 */ /* 0x000fe20008011605 */
[----:B------:R-:W-:Y:S01]  /*14b0*/  SEL R84, RZ, 0x1, P0 ;  /* 0x00000001ff547807 */ /* 0x000fe20000000000 */
[----:B------:R-:W-:Y:S01]  /*14c0*/  ULOP3.LUT UR4, UR4, 0x3fff, URZ, 0xc0, !UPT ;  /* 0x00003fff04047892 */ /* 0x000fe2000f8ec03f */
[----:B------:R-:W-:Y:S01]  /*14d0*/  LEA R15, R15, UR26, 0x3 ;  /* 0x0000001a0f0f7c11 */ /* 0x000fe2000f8e18ff */
[----:B------:R-:W-:Y:S01]  /*14e0*/  ULOP3.LUT UR5, UR5, 0x3fff, URZ, 0xc0, !UPT ;  /* 0x00003fff05057892 */ /* 0x000fe2000f8ec03f */
[C---:B------:R-:W-:Y:S01]  /*14f0*/  LOP3.LUT R85, R10.reuse, 0x8, RZ, 0x3c, !PT ;  /* 0x000000080a557812 */ /* 0x040fe200078e3cff */
[----:B------:R-:W-:Y:S01]  /*1500*/  VIADD R19, R19, UR6 ;  /* 0x0000000613137c36 */ /* 0x000fe20008000000 */
[----:B------:R-:W-:Y:S01]  /*1510*/  LOP3.LUT R18, R10, 0x18, RZ, 0x3c, !PT ;  /* 0x000000180a127812 */ /* 0x000fe200078e3cff */
[----:B------:R-:W-:-:S02]  /*1520*/  UIADD3 UR20, -UR20, UR14, URZ ;  /* 0x0000000e14147290 */ /* 0x000fc4000fffe13f */
[----:B------:R-:W-:Y:S02]  /*1530*/  USEL UR21, URZ, 0x1, !UP0 ;  /* 0x000000013f157887 */ /* 0x000fe4000c000000 */
[----:B------:R-:W-:Y:S02]  /*1540*/  ULOP3.LUT UR22, UR4, 0x10000, URZ, 0xfc, !UPT ;  /* 0x0001000004167892 */ /* 0x000fe4000f8efc3f */
[----:B------:R-:W-:-:S12]  /*1550*/  ULOP3.LUT UR23, UR5, 0x10000, URZ, 0xfc, !UPT ;  /* 0x0001000005177892 */ /* 0x000fd8000f8efc3f */
.L_x_104:
[----:B------:R-:W-:Y:S01]  /*1560*/  SHF.L.U32 R10, R84, 0x1f, RZ ;  /* 0x0000001f540a7819 */ /* 0x000fe200000006ff */
[----:B------:R-:W0:Y:S01]  /*1570*/  LDC R11, c[0x0][0x28c] ;  /* 0x0000a300ff0b7b82 */ /* 0x000e220000000800 */
[----:B------:R-:W-:Y:S01]  /*1580*/  UMOV UR4, URZ ;  /* 0x0000003f00047c82 */ /* 0x000fe20008000000 */
[----:B------:R-:W-:Y:S01]  /*1590*/  UMOV UR27, UR15 ;  /* 0x0000000f001b7c82 */ /* 0x000fe20008000000 */
[----:B------:R-:W2:Y:S01]  /*15a0*/  SYNCS.PHASECHK.TRANS64.TRYWAIT P0, [R15+URZ+-0x8], R10 ;  /* 0xfffff80a0f0075a7 */ /* 0x000ea2000800017f */
[----:B0-----:R-:W-:Y:S01]  /*15b0*/  ISETP.GE.AND P1, PT, R11, 0x1, PT ;  /* 0x000000010b00780c */ /* 0x001fe20003f26270 */
[----:B-12-4-:R-:W-:-:S12]  /*15c0*/  @!P0 BRA `(.L_x_14) ;  /* 0x0000005000888947 */ /* 0x016fd80003800000 */
.L_x_126:
[----:B------:R-:W-:Y:S01]  /*15d0*/  UMOV UR5, URZ ;  /* 0x0000003f00057c82 */ /* 0x000fe20008000000 */
[----:B------:R-:W-:Y:S01]  /*15e0*/  UMOV UR6, URZ ;  /* 0x0000003f00067c82 */ /* 0x000fe20008000000 */
[----:B------:R-:W-:Y:S02]  /*15f0*/  CS2R R20, SRZ ;  /* 0x0000000000147805 */ /* 0x000fe4000001ff00 */
[----:B------:R-:W-:Y:S02]  /*1600*/  CS2R R22, SRZ ;  /* 0x0000000000167805 */ /* 0x000fe4000001ff00 */
[----:B------:R-:W-:Y:S02]  /*1610*/  CS2R R56, SRZ ;  /* 0x0000000000387805 */ /* 0x000fe4000001ff00 */
[----:B------:R-:W-:Y:S02]  /*1620*/  CS2R R58, SRZ ;  /* 0x00000000003a7805 */ /* 0x000fe4000001ff00 */
[----:B------:R-:W-:-:S02]  /*1630*/  CS2R R60, SRZ ;  /* 0x00000000003c7805 */ /* 0x000fc4000001ff00 */
[----:B------:R-:W-:Y:S02]  /*1640*/  CS2R R62, SRZ ;  /* 0x00000000003e7805 */ /* 0x000fe4000001ff00 */
        /* <DEDUP_REMOVED lines=9> */
[----:B------:R-:W-:Y:S01]  /*16e0*/  CS2R R82, SRZ ;  /* 0x0000000000527805 */ /* 0x000fe2000001ff00 */
[----:B------:R-:W-:Y:S01]  /*16f0*/  IMAD.U32 R13, RZ, RZ, UR21 ;  /* 0x00000015ff0d7e24 */ /* 0x000fe2000f8e00ff */
        /* <DEDUP_REMOVED lines=15> */
[----:B------:R-:W-:Y:S01]  /*17f0*/  CS2R R54, SRZ ;  /* 0x0000000000367805 */ /* 0x000fe2000001ff00 */
[----:B------:R-:W-:Y:S06]  /*1800*/  @!P1 BRA `(.L_x_15) ;  /* 0x00000004008c9947 */ /* 0x000fec0003800000 */
[----:B------:R-:W-:-:S06]  /*1810*/  UISETP.NE.AND UP0, UPT, UR24, 0x3, UPT ;  /* 0x000000031800788c */ /* 0x000fcc000bf05270 */
[----:B------:R-:W-:-:S13]  /*1820*/  PLOP3.LUT P1, PT, PT, PT, UP0, 0x80, 0x0 ;  /* 0x000000000000781c */ /* 0x000fda0003f2f008 */
[----:B------:R-:W-:Y:S05]  /*1830*/  @!P1 BRA `(.L_x_16) ;  /* 0x0000000000049947 */ /* 0x000fea0003800000 */
[----:B------:R-:W-:Y:S01]  /*1840*/  BPT.TRAP 0x1 ;  /* 0x000000040000795c */ /* 0x000fe20000300000 */
.L_x_16:
[----:B------:R-:W-:Y:S01]  /*1850*/  ULEA UR4, UR15, UR12, 0x3 ;  /* 0x0000000c0f047291 */ /* 0x000fe2000f8e183f */
[----:B0-----:R-:W-:-:S05]  /*1860*/  IMAD.U32 R10, RZ, RZ, UR21 ;  /* 0x00000015ff0a7e24 */ /* 0x001fca000f8e00ff */
[----:B------:R-:W-:-:S04]  /*1870*/  SHF.L.U32 R10, R10, 0x1f, RZ ;  /* 0x0000001f0a0a7819 */ /* 0x000fc800000006ff */
[----:B------:R0:W2:Y:S01]  /*1880*/  SYNCS.PHASECHK.TRANS64.TRYWAIT P0, [UR4], R10 ;  /* 0x0000000aff0075a7 */ /* 0x0000a20008000144 */
[----:B------:R-:W-:Y:S05]  /*1890*/  @!P1 BRA `(.L_x_17) ;  /* 0x0000000000049947 */ /* 0x000fea0003800000 */
[----:B------:R-:W-:Y:S01]  /*18a0*/  BPT.TRAP 0x1 ;  /* 0x000000040000795c */ /* 0x000fe20000300000 */
.L_x_17:
[----:B--2---:R-:W-:Y:S05]  /*18b0*/  @P0 BRA `(.L_x_18) ;  /* 0x0000000000080947 */ /* 0x004fea0003800000 */
[----:B------:R-:W2:Y:S02]  /*18c0*/  SYNCS.PHASECHK.TRANS64.TRYWAIT P0, [UR4], R10 ;  /* 0x0000000aff0075a7 */ /* 0x000ea40008000144 */
[----:B--2---:R-:W-:Y:S05]  /*18d0*/  @!P0 BRA `(.L_x_19) ;  /* 0x0000004c00d88947 */ /* 0x004fea0003800000 */
.L_x_18:
[----:B------:R-:W-:Y:S01]  /*18e0*/  ULEA UR4, UR15, UR22, 0x9 ;  /* 0x000000160f047291 */ /* 0x000fe2000f8e483f */
[----:B------:R-:W-:Y:S01]  /*18f0*/  WARPGROUP.ARRIVE ;  /* 0x00000000000079c5 */ /* 0x000fe20000000000 */
[----:B------:R-:W-:Y:S01]  /*1900*/  ULEA UR5, UR15, UR23, 0x9 ;  /* 0x000000170f057291 */ /* 0x000fe2000f8e483f */
[----:B------:R-:W-:Y:S01]  /*1910*/  CS2R R20, SRZ ;  /* 0x0000000000147805 */ /* 0x000fe2000001ff00 */
[----:B------:R-:W-:Y:S01]  /*1920*/  UMOV UR9, 0x40000040 ;  /* 0x4000004000097882 */ /* 0x000fe20000000000 */
[----:B------:R-:W-:Y:S01]  /*1930*/  UMOV UR11, 0x40000040 ;  /* 0x40000040000b7882 */ /* 0x000fe20000000000 */
[----:B------:R-:W-:Y:S01]  /*1940*/  CS2R R22, SRZ ;  /* 0x0000000000167805 */ /* 0x000fe2000001ff00 */
[----:B------:R-:W-:Y:S01]  /*1950*/  UMOV UR8, UR4 ;  /* 0x0000000400087c82 */ /* 0x000fe20008000000 */
[----:B------:R-:W-:Y:S01]  /*1960*/  CS2R R56, SRZ ;  /* 0x0000000000387805 */ /* 0x000fe2000001ff00 */
[----:B------:R-:W-:Y:S01]  /*1970*/  UMOV UR10, UR5 ;  /* 0x00000005000a7c82 */ /* 0x000fe20008000000 */
[----:B------:R-:W-:Y:S01]  /*1980*/  CS2R R58, SRZ ;  /* 0x00000000003a7805 */ /* 0x000fe2000001ff00 */
[----:B------:R-:W-:Y:S01]  /*1990*/  QGMMA.64x64x32.F32.E4M3.E4M3 R24, gdesc[UR8], RZ, !UPT ;  /* 0x00e00000081879f3 */ /* 0x000fe2000c7008ff */
[----:B------:R-:W-:Y:S01]  /*19a0*/  UIADD3 UR8, UR4, 0x2, URZ ;  /* 0x0000000204087890 */ /* 0x000fe2000fffe03f */
[----:B------:R-:W-:Y:S01]  /*19b0*/  CS2R R60, SRZ ;  /* 0x00000000003c7805 */ /* 0x000fe2000001ff00 */
[----:B------:R-:W-:Y:S01]  /*19c0*/  UIADD3 UR10, UR5, 0x2, URZ ;  /* 0x00000002050a7890 */ /* 0x000fe2000fffe03f */
[----:B------:R-:W-:Y:S01]  /*19d0*/  CS2R R62, SRZ ;  /* 0x00000000003e7805 */ /* 0x000fe2000001ff00 */
[----:B------:R-:W-:Y:S01]  /*19e0*/  UMOV UR9, 0x40000040 ;  /* 0x4000004000097882 */ /* 0x000fe20000000000 */
[----:B------:R-:W-:Y:S01]  /*19f0*/  UMOV UR11, 0x40000040 ;  /* 0x40000040000b7882 */ /* 0x000fe20000000000 */
        /* <DEDUP_REMOVED lines=10> */
[----:B------:R-:W-:Y:S01]  /*1aa0*/  QGMMA.64x64x32.F32.E4M3.E4M3 R24, gdesc[UR8], R24 ;  /* 0x00e00000081879f3 */ /* 0x000fe20008700818 */
[----:B------:R-:W-:Y:S02]  /*1ab0*/  UIADD3 UR8, UR4, 0x4, URZ ;  /* 0x0000000404087890 */ /* 0x000fe4000fffe03f */
[----:B------:R-:W-:Y:S01]  /*1ac0*/  UIADD3 UR10, UR5, 0x4, URZ ;  /* 0x00000004050a7890 */ /* 0x000fe2000fffe03f */
[----:B------:R-:W-:Y:S01]  /*1ad0*/  UMOV UR9, 0x40000040 ;  /* 0x4000004000097882 */ /* 0x000fe20000000000 */
[----:B------:R-:W-:-:S07]  /*1ae0*/  UMOV UR11, 0x40000040 ;  /* 0x40000040000b7882 */ /* 0x000fce0000000000 */
[----:B------:R-:W-:Y:S01]  /*1af0*/  QGMMA.64x64x32.F32.E4M3.E4M3 R24, gdesc[UR8], R24 ;  /* 0x00e00000081879f3 */ /* 0x000fe20008700818 */
[----:B------:R-:W-:Y:S02]  /*1b00*/  UIADD3 UR10, UR5, 0x6, URZ ;  /* 0x00000006050a7890 */ /* 0x000fe4000fffe03f */
[----:B------:R-:W-:Y:S01]  /*1b10*/  UIADD3 UR8, UR4, 0x6, URZ ;  /* 0x0000000604087890 */ /* 0x000fe2000fffe03f */
[----:B------:R-:W-:Y:S01]  /*1b20*/  ULDC UR5, c[0x0][0x50c] ;  /* 0x0001430000057ab9 */ /* 0x000fe20000000800 */
[----:B------:R-:W-:Y:S01]  /*1b30*/  UMOV UR9, 0x40000040 ;  /* 0x4000004000097882 */ /* 0x000fe20000000000 */
[----:B------:R-:W-:Y:S01]  /*1b40*/  UISETP.NE.AND UP0, UPT, UR5, 0x4, UPT ;  /* 0x000000040500788c */ /* 0x000fe2000bf05270 */
[----:B------:R-:W-:Y:S01]  /*1b50*/  UMOV UR11, 0x40000040 ;  /* 0x40000040000b7882 */ /* 0x000fe20000000000 */
[----:B------:R-:W-:Y:S02]  /*1b60*/  UMOV UR4, 0x4 ;  /* 0x0000000400047882 */ /* 0x000fe40000000000 */
[----:B------:R-:W-:-:S06]  /*1b70*/  USEL UR5, URZ, 0x1, UP0 ;  /* 0x000000013f057887 */ /* 0x000fcc0008000000 */
[----:B------:R-:W-:Y:S01]  /*1b80*/  ISETP.NE.AND P0, PT, RZ, UR5, PT ;  /* 0x00000005ff007c0c */ /* 0x000fe2000bf05270 */
[----:B------:R-:W-:-:S12]  /*1b90*/  QGMMA.64x64x32.F32.E4M3.E4M3 R24, gdesc[UR8], R24, gsb0 ;  /* 0x00e00000081879f3 */ /* 0x000fd80008000818 */
[----:B------:R-:W-:Y:S05]  /*1ba0*/  @!P0 BRA `(.L_x_20) ;  /* 0x0000000000888947 */ /* 0x000fea0003800000 */
[----:B------:R-:W-:Y:S02]  /*1bb0*/  WARPGROUP.DEPBAR.LE gsb0, 0x0 ;  /* 0x00008000000079c5 */ /* 0x000fe40000010000 */
[----:B------:R-:W-:-:S01]  /*1bc0*/  FADD R83, RZ, R24 ;  /* 0x00000018ff537221 */ /* 0x000fc20000000000 */
[----:B------:R-:W-:Y:S01]  /*1bd0*/  FADD R82, RZ, R25 ;  /* 0x00000019ff527221 */ /* 0x000fe20000000000 */
        /* <DEDUP_REMOVED lines=30> */
[----:B------:R-:W-:-:S06]  /*1dc0*/  UMOV UR4, URZ ;  /* 0x0000003f00047c82 */ /* 0x000fcc0008000000 */
.L_x_20:
[----:B------:R-:W-:-:S04]  /*1dd0*/  UIADD3 UR27, UR15, 0x1, URZ ;  /* 0x000000010f1b7890 */ /* 0x000fc8000fffe03f */
[----:B------:R-:W-:-:S04]  /*1de0*/  UISETP.NE.AND UP0, UPT, UR27, 0x4, UPT ;  /* 0x000000041b00788c */ /* 0x000fc8000bf05270 */
[----:B------:R-:W-:Y:S02]  /*1df0*/  USEL UR6, URZ, 0x1, UP0 ;  /* 0x000000013f067887 */ /* 0x000fe40008000000 */
[----:B------:R-:W-:Y:S02]  /*1e00*/  USEL UR27, UR27, URZ, UP0 ;  /* 0x0000003f1b1b7287 */ /* 0x000fe40008000000 */
[----:B------:R-:W-:-:S06]  /*1e10*/  ULOP3.LUT UR6, UR21, UR6, URZ, 0x3c, !UPT ;  /* 0x0000000615067292 */ /* 0x000fcc000f8e3c3f */
[----:B------:R-:W-:Y:S01]  /*1e20*/  IMAD.U32 R13, RZ, RZ, UR6 ;  /* 0x00000006ff0d7e24 */ /* 0x000fe2000f8e00ff */
[----:B------:R-:W-:-:S06]  /*1e30*/  UMOV UR6, 0x1 ;  /* 0x0000000100067882 */ /* 0x000fcc0000000000 */
.L_x_15:
[----:B------:R-:W-:-:S06]  /*1e40*/  UISETP.GE.AND UP0, UPT, UR20, 0x1, UPT ;  /* 0x000000011400788c */ /* 0x000fcc000bf06270 */
[----:B------:R-:W-:-:S13]  /*1e50*/  PLOP3.LUT P0, PT, PT, PT, UP0, 0x80, 0x0 ;  /* 0x000000000000781c */ /* 0x000fda0003f0f008 */
[----:B------:R-:W-:Y:S05]  /*1e60*/  @!P0 BRA `(.L_x_21) ;  /* 0x00000004009c8947 */ /* 0x000fea0003800000 */
[----:B0-2---:R-:W-:Y:S01]  /*1e70*/  IMAD.U32 R10, RZ, RZ, UR20 ;  /* 0x00000014ff0a7e24 */ /* 0x005fe2000f8e00ff */
[----:B------:R-:W-:Y:S01]  /*1e80*/  UMOV UR28, UR15 ;  /* 0x0000000f001c7c82 */ /* 0x000fe20008000000 */
[----:B------:R-:W-:-:S05]  /*1e90*/  ULDC UR29, c[0x0][0x50c] ;  /* 0x00014300001d7ab9 */ /* 0x000fca0000000800 */
.L_x_29:
[----:B------:R-:W-:-:S06]  /*1ea0*/  UISETP.NE.AND UP0, UPT, UR24, 0x3, UPT ;  /* 0x000000031800788c */ /* 0x000fcc000bf05270 */
[----:B------:R-:W-:-:S13]  /*1eb0*/  PLOP3.LUT P1, PT, PT, PT, UP0, 0x80, 0x0 ;  /* 0x000000000000781c */ /* 0x000fda0003f2f008 */
[----:B0-2---:R-:W-:Y:S05]  /*1ec0*/  @!P1 BRA `(.L_x_22) ;  /* 0x0000000000049947 */ /* 0x005fea0003800000 */
[----:B------:R-:W-:Y:S01]  /*1ed0*/  BPT.TRAP 0x1 ;  /* 0x000000040000795c */ /* 0x000fe20000300000 */
.L_x_22:
[----:B------:R-:W-:Y:S01]  /*1ee0*/  ULEA UR8, UR27, UR12, 0x3 ;  /* 0x0000000c1b087291 */ /* 0x000fe2000f8e183f */
[----:B------:R-:W-:-:S08]  /*1ef0*/  SHF.L.U32 R11, R13, 0x1f, RZ ;  /* 0x0000001f0d0b7819 */ /* 0x000fd000000006ff */
[----:B------:R0:W2:Y:S01]  /*1f00*/  SYNCS.PHASECHK.TRANS64.TRYWAIT P0, [UR8], R11 ;  /* 0x0000000bff0075a7 */ /* 0x0000a20008000148 */
[----:B------:R-:W-:Y:S05]  /*1f10*/  @!P1 BRA `(.L_x_23) ;  /* 0x0000000000049947 */ /* 0x000fea0003800000 */
[----:B------:R-:W-:Y:S01]  /*1f20*/  BPT.TRAP 0x1 ;  /* 0x000000040000795c */ /* 0x000fe20000300000 */
.L_x_23:
[----:B--2---:R-:W-:Y:S05]  /*1f30*/  @P0 BRA `(.L_x_24) ;  /* 0x0000000000080947 */ /* 0x004fea0003800000 */
[----:B------:R-:W2:Y:S02]  /*1f40*/  SYNCS.PHASECHK.TRANS64.TRYWAIT P0, [UR8], R11 ;  /* 0x0000000bff0075a7 */ /* 0x000ea40008000148 */
[----:B--2---:R-:W-:Y:S05]  /*1f50*/  @!P0 BRA `(.L_x_25) ;  /* 0x0000004800508947 */ /* 0x004fea0003800000 */
.L_x_24:
[----:B------:R-:W-:Y:S01]  /*1f60*/  UISETP.NE.AND UP0, UPT, UR5, URZ, UPT ;  /* 0x0000003f0500728c */ /* 0x000fe2000bf05270 */
[----:B------:R-:W-:Y:S01]  /*1f70*/  WARPGROUP.ARRIVE ;  /* 0x00000000000079c5 */ /* 0x000fe20000000000 */
[----:B------:R-:W-:Y:S02]  /*1f80*/  ULEA UR5, UR27, UR22, 0x9 ;  /* 0x000000161b057291 */ /* 0x000fe4000f8e483f */
[----:B------:R-:W-:Y:S01]  /*1f90*/  USEL UR6, UR6, URZ, !UP0 ;  /* 0x0000003f06067287 */ /* 0x000fe2000c000000 */
[----:B------:R-:W-:Y:S01]  /*1fa0*/  UMOV UR9, 0x40000040 ;  /* 0x4000004000097882 */ /* 0x000fe20000000000 */
[----:B------:R-:W-:Y:S02]  /*1fb0*/  UMOV UR11, 0x40000040 ;  /* 0x40000040000b7882 */ /* 0x000fe40000000000 */
[----:B------:R-:W-:Y:S02]  /*1fc0*/  UISETP.NE.U32.AND UP0, UPT, UR6, URZ, UPT ;  /* 0x0000003f0600728c */ /* 0x000fe4000bf05070 */
[----:B------:R-:W-:Y:S01]  /*1fd0*/  ULEA UR6, UR27, UR23, 0x9 ;  /* 0x000000171b067291 */ /* 0x000fe2000f8e483f */
[----:B------:R-:W-:Y:S01]  /*1fe0*/  UMOV UR8, UR5 ;  /* 0x0000000500087c82 */ /* 0x000fe20008000000 */
[----:B------:R-:W-:-:S05]  /*1ff0*/  UIADD3 UR4, UR4, 0x4, URZ ;  /* 0x0000000404047890 */ /* 0x000fca000fffe03f */
[----:B------:R-:W-:Y:S02]  /*2000*/  UMOV UR10, UR6 ;  /* 0x00000006000a7c82 */ /* 0x000fe40008000000 */
[----:B------:R-:W-:Y:S01]  /*2010*/  QGMMA.64x64x32.F32.E4M3.E4M3 R24, gdesc[UR8], R24, UP0 ;  /* 0x00e00000081879f3 */ /* 0x000fe2000bf00818 */
[----:B------:R-:W-:Y:S02]  /*2020*/  UIADD3 UR8, UR5, 0x2, URZ ;  /* 0x0000000205087890 */ /* 0x000fe4000fffe03f */
[----:B------:R-:W-:Y:S01]  /*2030*/  UIADD3 UR10, UR6, 0x2, URZ ;  /* 0x00000002060a7890 */ /* 0x000fe2000fffe03f */
[----:B------:R-:W-:Y:S01]  /*2040*/  UMOV UR9, 0x40000040 ;  /* 0x4000004000097882 */ /* 0x000fe20000000000 */
[----:B------:R-:W-:Y:S01]  /*2050*/  UMOV UR11, 0x40000040 ;  /* 0x40000040000b7882 */ /* 0x000fe20000000000 */
[----:B------:R-:W-:-:S06]  /*2060*/  UISETP.NE.AND UP0, UPT, UR4, UR29, UPT ;  /* 0x0000001d0400728c */ /* 0x000fcc000bf05270 */
        /* <DEDUP_REMOVED lines=8> */
[----:B------:R-:W-:Y:S01]  /*20f0*/  UMOV UR9, 0x40000040 ;  /* 0x4000004000097882 */ /* 0x000fe20000000000 */
[----:B------:R-:W-:Y:S01]  /*2100*/  UMOV UR11, 0x40000040 ;  /* 0x40000040000b7882 */ /* 0x000fe20000000000 */
[----:B------:R-:W-:-:S06]  /*2110*/  USEL UR5, URZ, 0x1, UP0 ;  /* 0x000000013f057887 */ /* 0x000fcc0008000000 */
[----:B------:R-:W-:Y:S01]  /*2120*/  ISETP.NE.AND P0, PT, RZ, UR5, PT ;  /* 0x00000005ff007c0c */ /* 0x000fe2000bf05270 */
[----:B------:R-:W-:Y:S03]  /*2130*/  QGMMA.64x64x32.F32.E4M3.E4M3 R24, gdesc[UR8], R24, gsb0 ;  /* 0x00e00000081879f3 */ /* 0x000fe60008000818 */
[----:B------:R-:W-:-:S09]  /*2140*/  WARPGROUP.DEPBAR.LE gsb0, 0x1 ;  /* 0x00008000000079c5 */ /* 0x000fd20000010100 */
[----:B------:R-:W-:Y:S05]  /*2150*/  @!P0 BRA `(.L_x_26) ;  /* 0x0000000000888947 */ /* 0x000fea0003800000 */
[----:B------:R-:W-:Y:S02]  /*2160*/  WARPGROUP.DEPBAR.LE gsb0, 0x0 ;  /* 0x00008000000079c5 */ /* 0x000fe40000010000 */
[----:B------:R-:W-:-:S01]  /*2170*/  FADD R83, R24, R83 ;  /* 0x0000005318537221 */ /* 0x000fc20000000000 */
[----:B------:R-:W-:Y:S01]  /*2180*/  FADD R82, R25, R82 ;  /* 0x0000005219527221 */ /* 0x000fe20000000000 */
        /* <DEDUP_REMOVED lines=30> */
[----:B------:R-:W-:-:S06]  /*2370*/  UMOV UR4, URZ ;  /* 0x0000003f00047c82 */ /* 0x000fcc0008000000 */
.L_x_26:
[----:B------:R-:W-:Y:S05]  /*2380*/  @!P1 BRA `(.L_x_27) ;  /* 0x0000000000049947 */ /* 0x000fea0003800000 */
[----:B------:R-:W-:Y:S01]  /*2390*/  BPT.TRAP 0x1 ;  /* 0x000000040000795c */ /* 0x000fe20000300000 */
.L_x_27:
[----:B------:R-:W-:Y:S02]  /*23a0*/  UISETP.GT.U32.AND UP0, UPT, UR13, 0x1, UPT ;  /* 0x000000010d00788c */ /* 0x000fe4000bf04070 */
[----:B------:R-:W-:-:S04]  /*23b0*/  ULEA UR6, UR28, UR12, 0x3 ;  /* 0x0000000c1c067291 */ /* 0x000fc8000f8e183f */
[----:B------:R-:W-:Y:S01]  /*23c0*/  UIADD3 UR6, UR6, 0x20, URZ ;  /* 0x0000002006067890 */ /* 0x000fe2000fffe03f */
[----:B------:R-:W-:-:S03]  /*23d0*/  PLOP3.LUT P0, PT, PT, PT, UP0, 0x80, 0x0 ;  /* 0x000000000000781c */ /* 0x000fc60003f0f008 */
[----:B------:R-:W-:-:S09]  /*23e0*/  UPRMT UR6, URZ, 0x654, UR6 ;  /* 0x000006543f067896 */ /* 0x000fd20008000006 */
[----:B------:R-:W-:Y:S01]  /*23f0*/  SYNCS.ARRIVE.TRANS64.RED.A1T0 RZ, [UR6], RZ ;  /* 0x000000ffffff79a7 */ /* 0x000fe20008100406 */
[----:B------:R-:W-:Y:S05]  /*2400*/  @P0 BRA `(.L_x_28) ;  /* 0x0000000000040947 */ /* 0x000fea0003800000 */
[----:B------:R-:W-:Y:S01]  /*2410*/  BPT.TRAP 0x1 ;  /* 0x000000040000795c */ /* 0x000fe20000300000 */
.L_x_28:
[----:B------:R-:W-:Y:S01]  /*2420*/  UIADD3 UR27, UR27, 0x1, URZ ;  /* 0x000000011b1b7890 */ /* 0x000fe2000fffe03f */
[C---:B------:R-:W-:Y:S01]  /*2430*/  ISETP.GT.AND P0, PT, R10.reuse, 0x1, PT ;  /* 0x000000010a00780c */ /* 0x040fe20003f04270 */
[----:B------:R-:W-:Y:S01]  /*2440*/  UIADD3 UR28, UR28, 0x1, URZ ;  /* 0x000000011c1c7890 */ /* 0x000fe2000fffe03f */
[----:B------:R-:W-:Y:S01]  /*2450*/  VIADD R10, R10, 0xffffffff ;  /* 0xffffffff0a0a7836 */ /* 0x000fe20000000000 */
[----:B------:R-:W-:Y:S02]  /*2460*/  UISETP.NE.AND UP0, UPT, UR27, 0x4, UPT ;  /* 0x000000041b00788c */ /* 0x000fe4000bf05270 */
[----:B------:R-:W-:Y:S02]  /*2470*/  UISETP.NE.AND UP1, UPT, UR28, 0x4, UPT ;  /* 0x000000041c00788c */ /* 0x000fe4000bf25270 */
[----:B------:R-:W-:Y:S02]  /*2480*/  USEL UR6, URZ, 0x1, UP0 ;  /* 0x000000013f067887 */ /* 0x000fe40008000000 */
[----:B------:R-:W-:-:S02]  /*2490*/  USEL UR27, UR27, URZ, UP0 ;  /* 0x0000003f1b1b7287 */ /* 0x000fc40008000000 */
[----:B------:R-:W-:Y:S02]  /*24a0*/  USEL UR28, UR28, URZ, UP1 ;  /* 0x0000003f1c1c7287 */ /* 0x000fe40008800000 */
[----:B------:R-:W-:Y:S01]  /*24b0*/  LOP3.LUT R13, R13, UR6, RZ, 0x3c, !PT ;  /* 0x000000060d0d7c12 */ /* 0x000fe2000f8e3cff */
[----:B------:R-:W-:Y:S01]  /*24c0*/  UMOV UR6, 0x1 ;  /* 0x0000000100067882 */ /* 0x000fe20000000000 */
[----:B------:R-:W-:Y:S08]  /*24d0*/  @P0 BRA `(.L_x_29) ;  /* 0xfffffff800700947 */ /* 0x000ff0000383ffff */
.L_x_21:
[----:B------:R-:W-:Y:S01]  /*24e0*/  UISETP.NE.AND UP0, UPT, UR4, URZ, UPT ;  /* 0x0000003f0400728c */ /* 0x000fe2000bf05270 */
[----:B0-2---:R-:W0:Y:S03]  /*24f0*/  LDC R10, c[0x0][0x28c] ;  /* 0x0000a300ff0a7b82 */ /* 0x005e260000000800 */
[----:B------:R-:W-:-:S06]  /*2500*/  USEL UR4, URZ, 0x1, !UP0 ;  /* 0x000000013f047887 */ /* 0x000fcc000c000000 */
[----:B------:R-:W-:-:S13]  /*2510*/  ISETP.NE.AND P0, PT, RZ, UR4, PT ;  /* 0x00000004ff007c0c */ /* 0x000fda000bf05270 */
[----:B------:R-:W-:Y:S05]  /*2520*/  @!P0 BRA `(.L_x_30) ;  /* 0x0000000000848947 */ /* 0x000fea0003800000 */
[----:B------:R-:W-:Y:S02]  /*2530*/  WARPGROUP.DEPBAR.LE gsb0, 0x0 ;  /* 0x00008000000079c5 */ /* 0x000fe40000010000 */
[----:B------:R-:W-:Y:S01]  /*2540*/  FADD R83, R24, R83 ;  /* 0x0000005318537221 */ /* 0x000fe20000000000 */
        /* <DEDUP_REMOVED lines=30> */
[----:B------:R-:W-:-:S07]  /*2730*/  FADD R20, R20, R55 ;  /* 0x0000003714147221 */ /* 0x000fce0000000000 */
.L_x_30:
[----:B0-----:R-:W-:Y:S01]  /*2740*/  ISETP.GE.AND P0, PT, R10, 0x1, PT ;  /* 0x000000010a00780c */ /* 0x001fe20003f06270 */
[----:B------:R0:W-:Y:S01]  /*2750*/  SYNCS.ARRIVE.TRANS64.A1T0 RZ, [R85+UR26], RZ ;  /* 0x000000ff55ff79a7 */ /* 0x0001e2000810001a */
[----:B------:R-:W-:-:S11]  /*2760*/  WARPGROUP.DEPBAR.LE gsb0, 0x0 ;  /* 0x00008000000079c5 */ /* 0x000fd60000010000 */
[----:B------:R-:W-:Y:S05]  /*2770*/  @!P0 BRA `(.L_x_31) ;  /* 0x0000000000388947 */ /* 0x000fea0003800000 */
[----:B------:R-:W-:-:S06]  /*2780*/  UISETP.NE.AND UP0, UPT, UR24, 0x3, UPT ;  /* 0x000000031800788c */ /* 0x000fcc000bf05270 */
[----:B------:R-:W-:-:S13]  /*2790*/  PLOP3.LUT P0, PT, PT, PT, UP0, 0x80, 0x0 ;  /* 0x000000000000781c */ /* 0x000fda0003f0f008 */
[----:B------:R-:W-:Y:S05]  /*27a0*/  @!P0 BRA `(.L_x_32) ;  /* 0x0000000000048947 */ /* 0x000fea0003800000 */
[----:B------:R-:W-:Y:S01]  /*27b0*/  BPT.TRAP 0x1 ;  /* 0x000000040000795c */ /* 0x000fe20000300000 */
.L_x_32:
[----:B------:R-:W-:Y:S02]  /*27c0*/  UIADD3 UR4, UR20, UR15, URZ ;  /* 0x0000000f14047290 */ /* 0x000fe4000fffe03f */
[----:B------:R-:W-:Y:S02]  /*27d0*/  UISETP.GT.U32.AND UP0, UPT, UR13, 0x1, UPT ;  /* 0x000000010d00788c */ /* 0x000fe4000bf04070 */
[----:B------:R-:W-:-:S04]  /*27e0*/  USHF.L.U32 UR4, UR4, 0x3, URZ ;  /* 0x0000000304047899 */ /* 0x000fc8000800063f */
[----:B------:R-:W-:Y:S01]  /*27f0*/  ULOP3.LUT UR4, UR4, 0x18, URZ, 0xc0, !UPT ;  /* 0x0000001804047892 */ /* 0x000fe2000f8ec03f */
[----:B------:R-:W-:-:S03]  /*2800*/  PLOP3.LUT P0, PT, PT, PT, UP0, 0x80, 0x0 ;  /* 0x000000000000781c */ /* 0x000fc60003f0f008 */
[----:B------:R-:W-:-:S04]  /*2810*/  UIADD3 UR4, UR12, 0x20, UR4 ;  /* 0x000000200c047890 */ /* 0x000fc8000fffe004 */
[----:B------:R-:W-:-:S09]  /*2820*/  UPRMT UR4, URZ, 0x654, UR4 ;  /* 0x000006543f047896 */ /* 0x000fd20008000004 */
[----:B------:R-:W-:Y:S01]  /*2830*/  SYNCS.ARRIVE.TRANS64.RED.A1T0 RZ, [UR4], RZ ;  /* 0x000000ffffff79a7 */ /* 0x000fe20008100404 */
[----:B------:R-:W-:Y:S05]  /*2840*/  @P0 BRA `(.L_x_31) ;  /* 0x0000000000040947 */ /* 0x000fea0003800000 */
[----:B------:R-:W-:Y:S01]  /*2850*/  BPT.TRAP 0x1 ;  /* 0x000000040000795c */ /* 0x000fe20000300000 */
.L_x_31:
[----:B------:R-:W-:Y:S01]  /*2860*/  SHF.L.U32 R10, R84, 0x1f, RZ ;  /* 0x0000001f540a7819 */ /* 0x000fe200000006ff */
[----:B------:R-:W2:Y:S01]  /*2870*/  LDC R25, c[0x0][0x288] ;  /* 0x0000a200ff197b82 */ /* 0x000ea20000000800 */
[----:B------:R-:W-:Y:S02]  /*2880*/  IMAD.SHL.U32 R24, R2, 0x40, RZ ;  /* 0x0000004002187824 */ /* 0x000fe400078e00ff */
[----:B------:R-:W3:Y:S02]  /*2890*/  SYNCS.PHASECHK.TRANS64.TRYWAIT P0, [R15+URZ+0x8], R10 ;  /* 0x0000080a0f0075a7 */ /* 0x000ee4000800017f */
[----:B---3--:R-:W-:Y:S05]  /*28a0*/  @!P0 BRA `(.L_x_33) ;  /* 0x0000004000148947 */ /* 0x008fea0003800000 */
.L_x_127:
[----:B------:R-:W-:Y:S01]  /*28b0*/  ULDC UR4, c[0x0][0x284] ;  /* 0x0000a10000047ab9 */ /* 0x000fe20000000800 */
[----:B------:R-:W-:Y:S01]  /*28c0*/  IMAD.SHL.U32 R28, R3, 0x40, RZ ;  /* 0x00000040031c7824 */ /* 0x000fe200078e00ff */
[----:B------:R-:W-:-:S04]  /*28d0*/  ISETP.GE.AND P0, PT, R24, UR4, PT ;  /* 0x0000000418007c0c */ /* 0x000fc8000bf06270 */
[----:B--2---:R-:W-:-:S13]  /*28e0*/  ISETP.GE.OR P0, PT, R28, R25, P0 ;  /* 0x000000191c00720c */ /* 0x004fda0000706670 */
[----:B------:R-:W-:Y:S05]  /*28f0*/  @P0 BRA `(.L_x_34) ;  /* 0x0000002400d00947 */ /* 0x000fea0003800000 */
[----:B------:R-:W2:Y:S01]  /*2900*/  LDC.64 R16, c[0x0][0x5c8] ;  /* 0x00017200ff107b82 */ /* 0x000ea20000000a00 */
[----:B------:R-:W-:Y:S01]  /*2910*/  IMAD.SHL.U32 R12, R14, 0x2, RZ ;  /* 0x000000020e0c7824 */ /* 0x000fe200078e00ff */
[----:B------:R-:W-:Y:S01]  /*2920*/  SHF.R.S32.HI R30, RZ, 0x1f, R4 ;  /* 0x0000001fff1e7819 */ /* 0x000fe20000011404 */
[----:B------:R-:W-:Y:S01]  /*2930*/  ULDC.64 UR4, c[0x0][0x5d0] ;  /* 0x0001740000047ab9 */ /* 0x000fe20000000a00 */
[----:B------:R-:W-:Y:S01]  /*2940*/  IMAD.WIDE R26, R2, 0x40, R8 ;  /* 0x00000040021a7825 */ /* 0x000fe200078e0208 */
[----:B------:R-:W-:Y:S01]  /*2950*/  SHF.R.S32.HI R29, RZ, 0x1f, R28 ;  /* 0x0000001fff1d7819 */ /* 0x000fe2000001141c */
[----:B------:R-:W-:Y:S01]  /*2960*/  BSSY B0, `(.L_x_34) ;  /* 0x000026d000007945 */ /* 0x000fe20003800000 */
[----:B------:R-:W-:Y:S01]  /*2970*/  SHF.R.S32.HI R13, RZ, 0x1f, R12 ;  /* 0x0000001fff0d7819 */ /* 0x000fe2000001140c */
[----:B------:R-:W-:Y:S02]  /*2980*/  IMAD R3, R30, UR4, RZ ;  /* 0x000000041e037c24 */ /* 0x000fe4000f8e02ff */
[----:B------:R-:W-:-:S02]  /*2990*/  IMAD R25, R14, -0x2, R25 ;  /* 0xfffffffe0e197824 */ /* 0x000fc400078e0219 */
[----:B---3--:R-:W-:-:S04]  /*29a0*/  IMAD.WIDE.U32 R10, R4, UR4, R12 ;  /* 0x00000004040a7c25 */ /* 0x008fc8000f8e000c */
[----:B------:R-:W-:Y:S01]  /*29b0*/  IMAD R3, R4, UR5, R3 ;  /* 0x0000000504037c24 */ /* 0x000fe2000f8e0203 */
[----:B------:R-:W-:Y:S01]  /*29c0*/  IADD3 R2, P0, R28, R10, RZ ;  /* 0x0000000a1c027210 */ /* 0x000fe20007f1e0ff */
[----:B------:R-:W-:Y:S01]  /*29d0*/  ULDC.64 UR4, c[0x0][0x5c0] ;  /* 0x0001700000047ab9 */ /* 0x000fe20000000a00 */
[----:B------:R-:W-:Y:S02]  /*29e0*/  IMAD.IADD R24, R19, 0x1, -R24 ;  /* 0x0000000113187824 */ /* 0x000fe400078e0a18 */
[----:B------:R-:W-:Y:S01]  /*29f0*/  IADD3.X R3, R29, R11, R3, P0, !PT ;  /* 0x0000000b1d037210 */ /* 0x000fe200007fe403 */
[----:B------:R-:W-:Y:S02]  /*2a00*/  IMAD.IADD R25, R25, 0x1, -R28 ;  /* 0x0000000119197824 */ /* 0x000fe400078e0a1c */
[-C--:B--2---:R-:W-:Y:S02]  /*2a10*/  IMAD R10, R27, R16.reuse, RZ ;  /* 0x000000101b0a7224 */ /* 0x084fe400078e02ff */
[----:B------:R-:W-:-:S04]  /*2a20*/  IMAD.WIDE.U32 R2, R26, R16, R2 ;  /* 0x000000101a027225 */ /* 0x000fc800078e0002 */
[----:B------:R-:W-:Y:S01]  /*2a30*/  IMAD R11, R26, R17, R10 ;  /* 0x000000111a0b7224 */ /* 0x000fe200078e020a */
[----:B------:R-:W-:Y:S02]  /*2a40*/  LEA R10, P0, R16, R2, 0x3 ;  /* 0x00000002100a7211 */ /* 0x000fe400078018ff */
[----:B------:R-:W-:Y:S01]  /*2a50*/  IADD3 R2, P1, R2, UR4, RZ ;  /* 0x0000000402027c10 */ /* 0x000fe2000ff3e0ff */
[----:B------:R-:W-:Y:S01]  /*2a60*/  IMAD.IADD R3, R3, 0x1, R11 ;  /* 0x0000000103037824 */ /* 0x000fe200078e020b */
[----:B------:R-:W-:-:S04]  /*2a70*/  IADD3 R10, P2, R10, UR4, RZ ;  /* 0x000000040a0a7c10 */ /* 0x000fc8000ff5e0ff */
[----:B------:R-:W-:Y:S02]  /*2a80*/  LEA.HI.X R11, R16, R3, R17, 0x3, P0 ;  /* 0x00000003100b7211 */ /* 0x000fe400000f1c11 */
[----:B-1---5:R-:W-:Y:S02]  /*2a90*/  FSETP.NEU.AND P0, PT, R7, RZ, PT ;  /* 0x000000ff0700720b */ /* 0x022fe40003f0d000 */
[----:B------:R-:W-:Y:S02]  /*2aa0*/  IADD3.X R3, R3, UR5, RZ, P1, !PT ;  /* 0x0000000503037c10 */ /* 0x000fe40008ffe4ff */
[----:B------:R-:W-:-:S09]  /*2ab0*/  IADD3.X R11, R11, UR5, RZ, P2, !PT ;  /* 0x000000050b0b7c10 */ /* 0x000fd200097fe4ff */
[----:B------:R-:W-:Y:S05]  /*2ac0*/  @!P0 BRA `(.L_x_35) ;  /* 0x0000001c00188947 */ /* 0x000fea0003800000 */
[----:B------:R-:W-:Y:S01]  /*2ad0*/  ULDC.64 UR4, c[0x0][0x5b8] ;  /* 0x00016e0000047ab9 */ /* 0x000fe20000000a00 */
[----:B------:R-:W-:Y:S01]  /*2ae0*/  ULDC.64 UR8, c[0x0][0x5a8] ;  /* 0x00016a0000087ab9 */ /* 0x000fe20000000a00 */
[----:B------:R-:W-:Y:S01]  /*2af0*/  IMAD.WIDE.U32 R12, R4, UR4, R12 ;  /* 0x00000004040c7c25 */ /* 0x000fe2000f8e000c */
[----:B------:R-:W-:Y:S03]  /*2b00*/  BSSY B1, `(.L_x_36) ;  /* 0x0000010000017945 */ /* 0x000fe60003800000 */
[----:B------:R-:W-:Y:S01]  /*2b10*/  IMAD R17, R30, UR4, RZ ;  /* 0x000000041e117c24 */ /* 0x000fe2000f8e02ff */
[----:B------:R-:W-:-:S03]  /*2b20*/  IADD3 R16, P0, R28, R12, RZ ;  /* 0x0000000c1c107210 */ /* 0x000fc60007f1e0ff */
[----:B------:R-:W-:Y:S01]  /*2b30*/  IMAD R17, R4, UR5, R17 ;  /* 0x0000000504117c24 */ /* 0x000fe2000f8e0211 */
[----:B------:R-:W-:Y:S01]  /*2b40*/  ULDC.64 UR4, c[0x0][0x5b0] ;  /* 0x00016c0000047ab9 */ /* 0x000fe20000000a00 */
[----:B------:R-:W-:-:S03]  /*2b50*/  PRMT R4, RZ, 0x7610, R4 ;  /* 0x00007610ff047816 */ /* 0x000fc60000000004 */
[----:B------:R-:W-:Y:S01]  /*2b60*/  IADD3.X R17, R29, R13, R17, P0, !PT ;  /* 0x0000000d1d117210 */ /* 0x000fe200007fe411 */
[----:B------:R-:W-:Y:S01]  /*2b70*/  IMAD R29, R27, UR4, RZ ;  /* 0x000000041b1d7c24 */ /* 0x000fe2000f8e02ff */
[----:B------:R-:W-:Y:S01]  /*2b80*/  ISETP.GE.AND P0, PT, R25, 0x1, PT ;  /* 0x000000011900780c */ /* 0x000fe20003f06270 */
[----:B------:R-:W-:-:S03]  /*2b90*/  IMAD.WIDE.U32 R12, R26, UR4, R16 ;  /* 0x000000041a0c7c25 */ /* 0x000fc6000f8e0010 */
[----:B------:R-:W-:Y:S01]  /*2ba0*/  ISETP.LT.OR P2, PT, R24, 0x1, !P0 ;  /* 0x000000011800780c */ /* 0x000fe20004741670 */
[----:B------:R-:W-:Y:S01]  /*2bb0*/  IMAD R29, R26, UR5, R29 ;  /* 0x000000051a1d7c24 */ /* 0x000fe2000f8e021d */
[----:B------:R-:W-:-:S04]  /*2bc0*/  IADD3 R12, P1, R12, UR8, RZ ;  /* 0x000000080c0c7c10 */ /* 0x000fc8000ff3e0ff */
[----:B------:R-:W-:-:S07]  /*2bd0*/  IADD3.X R13, R13, UR9, R29, P1, !PT ;  /* 0x000000090d0d7c10 */ /* 0x000fce0008ffe41d */
[----:B------:R-:W-:Y:S05]  /*2be0*/  @P2 BRA `(.L_x_37) ;  /* 0x0000000000042947 */ /* 0x000fea0003800000 */
[----:B------:R1:W5:Y:S02]  /*2bf0*/  LDG.E.U8 R4, desc[UR18][R12.64] ;  /* 0x000000120c047981 */ /* 0x000364000c1e1100 */
.L_x_37:
[----:B------:R-:W-:Y:S05]  /*2c00*/  BSYNC B1 ;  /* 0x0000000000017941 */ /* 0x000fea0003800000 */
.L_x_36:
[----:B-----5:R-:W-:Y:S01]  /*2c10*/  LOP3.LUT R4, R4, 0xff, RZ, 0xc0, !PT ;  /* 0x000000ff04047812 */ /* 0x020fe200078ec0ff */
[----:B------:R-:W-:Y:S01]  /*2c20*/  BSSY B1, `(.L_x_38) ;  /* 0x000000c000017945 */ /* 0x000fe20003800000 */
[----:B------:R-:W-:Y:S02]  /*2c30*/  ISETP.GE.AND P1, PT, R25, 0x2, PT ;  /* 0x000000021900780c */ /* 0x000fe40003f26270 */
[----:B------:R-:W-:Y:S02]  /*2c40*/  F2FP.F16.E4M3.UNPACK_B R4, R4 ;  /* 0x00000004ff04723e */ /* 0x000fe400020006ff */
[----:B------:R-:W-:-:S03]  /*2c50*/  ISETP.LT.OR P3, PT, R24, 0x1, !P1 ;  /* 0x000000011800780c */ /* 0x000fc60004f61670 */
[----:B------:R-:W-:-:S05]  /*2c60*/  HADD2.F32 R4, -RZ, R4.H0_H0 ;  /* 0x20000004ff047230 */ /* 0x000fca0000004100 */
[----:B------:R-:W-:-:S04]  /*2c70*/  FMUL R4, R4, R7 ;  /* 0x0000000704047220 */ /* 0x000fc80000400000 */
[----:B------:R-:W-:-:S05]  /*2c80*/  FFMA R4, R83, R6, R4 ;  /* 0x0000000653047223 */ /* 0x000fca0000000004 */
[----:B------:R-:W-:Y:S02]  /*2c90*/  F2FP.SATFINITE.E4M3.F32.PACK_AB_MERGE_C R29, RZ, R4, RZ ;  /* 0x00000004ff1d723e */ /* 0x000fe400048070ff */
[----:B------:R-:W-:-:S03]  /*2ca0*/  PRMT R4, RZ, 0x7610, R4 ;  /* 0x00007610ff047816 */ /* 0x000fc60000000004 */
[----:B------:R2:W-:Y:S01]  /*2cb0*/  @!P2 STG.E.U8 desc[UR18][R2.64], R29 ;  /* 0x0000001d0200a986 */ /* 0x0005e2000c101112 */
[----:B------:R-:W-:Y:S05]  /*2cc0*/  @P3 BRA `(.L_x_39) ;  /* 0x0000000000043947 */ /* 0x000fea0003800000 */
[----:B------:R3:W5:Y:S02]  /*2cd0*/  LDG.E.U8 R4, desc[UR18][R12.64+0x1] ;  /* 0x000001120c047981 */ /* 0x000764000c1e1100 */
.L_x_39:
[----:B------:R-:W-:Y:S05]  /*2ce0*/  BSYNC B1 ;  /* 0x0000000000017941 */ /* 0x000fea0003800000 */
.L_x_38:
[----:B-----5:R-:W-:Y:S01]  /*2cf0*/  LOP3.LUT R4, R4, 0xff, RZ, 0xc0, !PT ;  /* 0x000000ff04047812 */ /* 0x020fe200078ec0ff */
[----:B------:R-:W-:Y:S01]  /*2d00*/  BSSY B1, `(.L_x_40) ;  /* 0x0000012000017945 */ /* 0x000fe20003800000 */
[----:B--2---:R-:W-:Y:S02]  /*2d10*/  IADD3 R29, P2, R26, 0x8, RZ ;  /* 0x000000081a1d7810 */ /* 0x004fe40007f5e0ff */
[----:B------:R-:W-:Y:S02]  /*2d20*/  F2FP.F16.E4M3.UNPACK_B R4, R4 ;  /* 0x00000004ff04723e */ /* 0x000fe400020006ff */
[----:B------:R-:W-:Y:S01]  /*2d30*/  ISETP.LT.OR P0, PT, R24, 0x9, !P0 ;  /* 0x000000091800780c */ /* 0x000fe20004701670 */
[----:B------:R-:W-:Y:S02]  /*2d40*/  IMAD.X R26, RZ, RZ, R27, P2 ;  /* 0x000000ffff1a7224 */ /* 0x000fe400010e061b */
[----:B------:R-:W-:Y:S02]  /*2d50*/  HADD2.F32 R4, -RZ, R4.H0_H0 ;  /* 0x20000004ff047230 */ /* 0x000fe40000004100 */
[----:B------:R-:W-:-:S02]  /*2d60*/  IMAD R26, R26, UR4, RZ ;  /* 0x000000041a1a7c24 */ /* 0x000fc4000f8e02ff */
[----:B------:R-:W-:-:S04]  /*2d70*/  IMAD.WIDE.U32 R16, R29, UR4, R16 ;  /* 0x000000041d107c25 */ /* 0x000fc8000f8e0010 */
[----:B------:R-:W-:Y:S01]  /*2d80*/  FMUL R27, R4, R7 ;  /* 0x00000007041b7220 */ /* 0x000fe20000400000 */
[----:B------:R-:W-:Y:S01]  /*2d90*/  PRMT R4, RZ, 0x7610, R4 ;  /* 0x00007610ff047816 */ /* 0x000fe20000000004 */
[----:B------:R-:W-:Y:S02]  /*2da0*/  IMAD R29, R29, UR5, R26 ;  /* 0x000000051d1d7c24 */ /* 0x000fe4000f8e021a */
[----:B------:R-:W-:Y:S01]  /*2db0*/  FFMA R27, R82, R6, R27 ;  /* 0x00000006521b7223 */ /* 0x000fe2000000001b */
[----:B------:R-:W-:-:S04]  /*2dc0*/  IADD3 R16, P2, R16, UR8, RZ ;  /* 0x0000000810107c10 */ /* 0x000fc8000ff5e0ff */
[----:B------:R-:W-:Y:S02]  /*2dd0*/  F2FP.SATFINITE.E4M3.F32.PACK_AB_MERGE_C R27, RZ, R27, RZ ;  /* 0x0000001bff1b723e */ /* 0x000fe400048070ff */
[----:B------:R-:W-:-:S03]  /*2de0*/  IADD3.X R17, R17, UR9, R29, P2, !PT ;  /* 0x0000000911117c10 */ /* 0x000fc600097fe41d */
[----:B------:R2:W-:Y:S01]  /*2df0*/  @!P3 STG.E.U8 desc[UR18][R2.64+0x1], R27 ;  /* 0x0000011b0200b986 */ /* 0x0005e2000c101112 */
[----:B------:R-:W-:Y:S05]  /*2e00*/  @P0 BRA `(.L_x_41) ;  /* 0x0000000000040947 */ /* 0x000fea0003800000 */
[----:B------:R4:W5:Y:S02]  /*2e10*/  LDG.E.U8 R4, desc[UR18][R16.64] ;  /* 0x0000001210047981 */ /* 0x000964000c1e1100 */
.L_x_41:
[----:B------:R-:W-:Y:S05]  /*2e20*/  BSYNC B1 ;  /* 0x0000000000017941 */ /* 0x000fea0003800000 */
.L_x_40:
[----:B-----5:R-:W-:Y:S01]  /*2e30*/  LOP3.LUT R4, R4, 0xff, RZ, 0xc0, !PT ;  /* 0x000000ff04047812 */ /* 0x020fe200078ec0ff */
[----:B------:R-:W-:Y:S01]  /*2e40*/  BSSY B1, `(.L_x_42) ;  /* 0x000000b000017945 */ /* 0x000fe20003800000 */
[----:B------:R-:W-:Y:S02]  /*2e50*/  ISETP.LT.OR P1, PT, R24, 0x9, !P1 ;  /* 0x000000091800780c */ /* 0x000fe40004f21670 */
[----:B------:R-:W-:-:S05]  /*2e60*/  F2FP.F16.E4M3.UNPACK_B R4, R4 ;  /* 0x00000004ff04723e */ /* 0x000fca00020006ff */
[----:B------:R-:W-:-:S05]  /*2e70*/  HADD2.F32 R4, -RZ, R4.H0_H0 ;  /* 0x20000004ff047230 */ /* 0x000fca0000004100 */
[----:B------:R-:W-:-:S04]  /*2e80*/  FMUL R4, R4, R7 ;  /* 0x0000000704047220 */ /* 0x000fc80000400000 */
[----:B------:R-:W-:-:S05]  /*2e90*/  FFMA R4, R81, R6, R4 ;  /* 0x0000000651047223 */ /* 0x000fca0000000004 */
[----:B--2---:R-:W-:Y:S02]  /*2ea0*/  F2FP.SATFINITE.E4M3.F32.PACK_AB_MERGE_C R27, RZ, R4, RZ ;  /* 0x00000004ff1b723e */ /* 0x004fe400048070ff */
[----:B------:R-:W-:-:S03]  /*2eb0*/  PRMT R4, RZ, 0x7610, R4 ;  /* 0x00007610ff047816 */ /* 0x000fc60000000004 */
[----:B------:R2:W-:Y:S01]  /*2ec0*/  @!P0 STG.E.U8 desc[UR18][R10.64], R27 ;  /* 0x0000001b0a008986 */ /* 0x0005e2000c101112 */
[----:B------:R-:W-:Y:S05]  /*2ed0*/  @P1 BRA `(.L_x_43) ;  /* 0x0000000000041947 */ /* 0x000fea0003800000 */
[----:B------:R0:W5:Y:S02]  /*2ee0*/  LDG.E.U8 R4, desc[UR18][R16.64+0x1] ;  /* 0x0000011210047981 */ /* 0x000164000c1e1100 */
.L_x_43:
[----:B------:R-:W-:Y:S05]  /*2ef0*/  BSYNC B1 ;  /* 0x0000000000017941 */ /* 0x000fea0003800000 */
.L_x_42:
[----:B-----5:R-:W-:Y:S01]  /*2f00*/  LOP3.LUT R4, R4, 0xff, RZ, 0xc0, !PT ;  /* 0x000000ff04047812 */ /* 0x020fe200078ec0ff */
[----:B------:R-:W-:Y:S01]  /*2f10*/  BSSY B1, `(.L_x_44) ;  /* 0x000000c000017945 */ /* 0x000fe20003800000 */
[----:B------:R-:W-:Y:S02]  /*2f20*/  ISETP.GE.AND P0, PT, R25, 0x9, PT ;  /* 0x000000091900780c */ /* 0x000fe40003f06270 */
[----:B------:R-:W-:Y:S02]  /*2f30*/  F2FP.F16.E4M3.UNPACK_B R4, R4 ;  /* 0x00000004ff04723e */ /* 0x000fe400020006ff */
[----:B------:R-:W-:-:S03]  /*2f40*/  ISETP.LT.OR P2, PT, R24, 0x1, !P0 ;  /* 0x000000011800780c */ /* 0x000fc60004741670 */
[----:B------:R-:W-:-:S05]  /*2f50*/  HADD2.F32 R4, -RZ, R4.H0_H0 ;  /* 0x20000004ff047230 */ /* 0x000fca0000004100 */
[----:B--2---:R-:W-:Y:S01]  /*2f60*/  FMUL R27, R4, R7 ;  /* 0x00000007041b7220 */ /* 0x004fe20000400000 */
[----:B------:R-:W-:-:S03]  /*2f70*/  PRMT R4, RZ, 0x7610, R4 ;  /* 0x00007610ff047816 */ /* 0x000fc60000000004 */
[----:B------:R-:W-:-:S05]  /*2f80*/  FFMA R27, R80, R6, R27 ;  /* 0x00000006501b7223 */ /* 0x000fca000000001b */
[----:B------:R-:W-:-:S05]  /*2f90*/  F2FP.SATFINITE.E4M3.F32.PACK_AB_MERGE_C R27, RZ, R27, RZ ;  /* 0x0000001bff1b723e */ /* 0x000fca00048070ff */
[----:B------:R2:W-:Y:S01]  /*2fa0*/  @!P1 STG.E.U8 desc[UR18][R10.64+0x1], R27 ;  /* 0x0000011b0a009986 */ /* 0x0005e2000c101112 */
[----:B------:R-:W-:Y:S05]  /*2fb0*/  @P2 BRA `(.L_x_45) ;  /* 0x0000000000042947 */ /* 0x000fea0003800000 */
[----:B------:R0:W5:Y:S02]  /*2fc0*/  LDG.E.U8 R4, desc[UR18][R12.64+0x8] ;  /* 0x000008120c047981 */ /* 0x000164000c1e1100 */
.L_x_45:
[----:B------:R-:W-:Y:S05]  /*2fd0*/  BSYNC B1 ;  /* 0x0000000000017941 */ /* 0x000fea0003800000 */
.L_x_44:
        /* <DEDUP_REMOVED lines=13> */
.L_x_47:
[----:B------:R-:W-:Y:S05]  /*30b0*/  BSYNC B1 ;  /* 0x0000000000017941 */ /* 0x000fea0003800000 */
.L_x_46:
[----:B-----5:R-:W-:Y:S01]  /*30c0*/  LOP3.LUT R4, R4, 0xff, RZ, 0xc0, !PT ;  /* 0x000000ff04047812 */ /* 0x020fe200078ec0ff */
[----:B------:R-:W-:Y:S01]  /*30d0*/  BSSY B1, `(.L_x_48) ;  /* 0x000000b000017945 */ /* 0x000fe20003800000 */
[----:B------:R-:W-:Y:S02]  /*30e0*/  ISETP.LT.OR P0, PT, R24, 0x9, !P0 ;  /* 0x000000091800780c */ /* 0x000fe40004701670 */
[----:B------:R-:W-:-:S05]  /*30f0*/  F2FP.F16.E4M3.UNPACK_B R4, R4 ;  /* 0x00000004ff04723e */ /* 0x000fca00020006ff */
        /* <DEDUP_REMOVED lines=8> */
.L_x_49:
[----:B------:R-:W-:Y:S05]  /*3180*/  BSYNC B1 ;  /* 0x0000000000017941 */ /* 0x000fea0003800000 */
.L_x_48:
        /* <DEDUP_REMOVED lines=12> */
.L_x_51:
[----:B------:R-:W-:Y:S05]  /*3250*/  BSYNC B1 ;  /* 0x0000000000017941 */ /* 0x000fea0003800000 */
.L_x_50:
        /* <DEDUP_REMOVED lines=13> */
.L_x_53:
[----:B------:R-:W-:Y:S05]  /*3330*/  BSYNC B1 ;  /* 0x0000000000017941 */ /* 0x000fea0003800000 */
.L_x_52:
        /* <DEDUP_REMOVED lines=13> */
.L_x_55:
[----:B------:R-:W-:Y:S05]  /*3410*/  BSYNC B1 ;  /* 0x0000000000017941 */ /* 0x000fea0003800000 */
.L_x_54:
        /* <DEDUP_REMOVED lines=12> */
.L_x_57:
[----:B------:R-:W-:Y:S05]  /*34e0*/  BSYNC B1 ;  /* 0x0000000000017941 */ /* 0x000fea0003800000 */
.L_x_56:
        /* <DEDUP_REMOVED lines=12> */
.L_x_59:
[----:B------:R-:W-:Y:S05]  /*35b0*/  BSYNC B1 ;  /* 0x0000000000017941 */ /* 0x000fea0003800000 */
.L_x_58:
        /* <DEDUP_REMOVED lines=13> */
.L_x_61:
[----:B------:R-:W-:Y:S05]  /*3690*/  BSYNC B1 ;  /* 0x0000000000017941 */ /* 0x000fea0003800000 */
.L_x_60:
        /* <DEDUP_REMOVED lines=13> */
.L_x_63:
[----:B------:R-:W-:Y:S05]  /*3770*/  BSYNC B1 ;  /* 0x0000000000017941 */ /* 0x000fea0003800000 */
.L_x_62:
        /* <DEDUP_REMOVED lines=12> */
.L_x_65:
[----:B------:R-:W-:Y:S05]  /*3840*/  BSYNC B1 ;  /* 0x0000000000017941 */ /* 0x000fea0003800000 */
.L_x_64:
        /* <DEDUP_REMOVED lines=12> */
.L_x_67:
[----:B------:R-:W-:Y:S05]  /*3910*/  BSYNC B1 ;  /* 0x0000000000017941 */ /* 0x000fea0003800000 */
.L_x_66:
        /* <DEDUP_REMOVED lines=13> */
.L_x_69:
[----:B------:R-:W-:Y:S05]  /*39f0*/  BSYNC B1 ;  /* 0x0000000000017941 */ /* 0x000fea0003800000 */
.L_x_68:
        /* <DEDUP_REMOVED lines=13> */
.L_x_71:
[----:B------:R-:W-:Y:S05]  /*3ad0*/  BSYNC B1 ;  /* 0x0000000000017941 */ /* 0x000fea0003800000 */
.L_x_70:
        /* <DEDUP_REMOVED lines=12> */
.L_x_73:
[----:B------:R-:W-:Y:S05]  /*3ba0*/  BSYNC B1 ;  /* 0x0000000000017941 */ /* 0x000fea0003800000 */
.L_x_72:
        /* <DEDUP_REMOVED lines=12> */
.L_x_75:
[----:B------:R-:W-:Y:S05]  /*3c70*/  BSYNC B1 ;  /* 0x0000000000017941 */ /* 0x000fea0003800000 */
.L_x_74:
        /* <DEDUP_REMOVED lines=13> */
.L_x_77:
[----:B------:R-:W-:Y:S05]  /*3d50*/  BSYNC B1 ;  /* 0x0000000000017941 */ /* 0x000fea0003800000 */
.L_x_76:
        /* <DEDUP_REMOVED lines=13> */
.L_x_79:
[----:B------:R-:W-:Y:S05]  /*3e30*/  BSYNC B1 ;  /* 0x0000000000017941 */ /* 0x000fea0003800000 */
.L_x_78:
        /* <DEDUP_REMOVED lines=12> */
.L_x_81:
[----:B------:R-:W-:Y:S05]  /*3f00*/  BSYNC B1 ;  /* 0x0000000000017941 */ /* 0x000fea0003800000 */
.L_x_80:
        /* <DEDUP_REMOVED lines=12> */
.L_x_83:
[----:B------:R-:W-:Y:S05]  /*3fd0*/  BSYNC B1 ;  /* 0x0000000000017941 */ /* 0x000fea0003800000 */
.L_x_82:
        /* <DEDUP_REMOVED lines=13> */
.L_x_85:
[----:B------:R-:W-:Y:S05]  /*40b0*/  BSYNC B1 ;  /* 0x0000000000017941 */ /* 0x000fea0003800000 */
.L_x_84:
        /* <DEDUP_REMOVED lines=13> */
.L_x_87:
[----:B------:R-:W-:Y:S05]  /*4190*/  BSYNC B1 ;  /* 0x0000000000017941 */ /* 0x000fea0003800000 */
.L_x_86:
        /* <DEDUP_REMOVED lines=12> */
.L_x_89:
[----:B------:R-:W-:Y:S05]  /*4260*/  BSYNC B1 ;  /* 0x0000000000017941 */ /* 0x000fea0003800000 */
.L_x_88:
        /* <DEDUP_REMOVED lines=12> */
.L_x_91:
[----:B------:R-:W-:Y:S05]  /*4330*/  BSYNC B1 ;  /* 0x0000000000017941 */ /* 0x000fea0003800000 */
.L_x_90:
        /* <DEDUP_REMOVED lines=13> */
.L_x_93:
[----:B------:R-:W-:Y:S05]  /*4410*/  BSYNC B1 ;  /* 0x0000000000017941 */ /* 0x000fea0003800000 */
.L_x_92:
        /* <DEDUP_REMOVED lines=13> */
.L_x_95:
[----:B------:R-:W-:Y:S05]  /*44f0*/  BSYNC B1 ;  /* 0x0000000000017941 */ /* 0x000fea0003800000 */
.L_x_94:
[----:B-----5:R-:W-:Y:S01]  /*4500*/  LOP3.LUT R4, R4, 0xff, RZ, 0xc0, !PT ;  /* 0x000000ff04047812 */ /* 0x020fe200078ec0ff */
[----:B------:R-:W-:Y:S01]  /*4510*/  BSSY B1, `(.L_x_96) ;  /* 0x000000b000017945 */ /* 0x000fe20003800000 */
[----:B------:R-:W-:Y:S02]  /*4520*/  ISETP.LT.OR P0, PT, R24, 0x9, !P0 ;  /* 0x000000091800780c */ /* 0x000fe40004701670 */
[----:B------:R-:W-:-:S05]  /*4530*/  F2FP.F16.E4M3.UNPACK_B R4, R4 ;  /* 0x00000004ff04723e */ /* 0x000fca00020006ff */
[----:B------:R-:W-:-:S05]  /*4540*/  HADD2.F32 R4, -RZ, R4.H0_H0 ;  /* 0x20000004ff047230 */ /* 0x000fca0000004100 */
[----:B01-3--:R-:W-:Y:S01]  /*4550*/  FMUL R13, R4, R7 ;  /* 0x00000007040d7220 */ /* 0x00bfe20000400000 */
[----:B------:R-:W-:-:S03]  /*4560*/  PRMT R4, RZ, 0x7610, R4 ;  /* 0x00007610ff047816 */ /* 0x000fc60000000004 */
[----:B------:R-:W-:-:S05]  /*4570*/  FFMA R13, R22, R6, R13 ;  /* 0x00000006160d7223 */ /* 0x000fca000000000d */
[----:B------:R-:W-:-:S05]  /*4580*/  F2FP.SATFINITE.E4M3.F32.PACK_AB_MERGE_C R13, RZ, R13, RZ ;  /* 0x0000000dff0d723e */ /* 0x000fca00048070ff */
[----:B------:R0:W-:Y:S01]  /*4590*/  @!P3 STG.E.U8 desc[UR18][R2.64+0x39], R13 ;  /* 0x0000390d0200b986 */ /* 0x0001e2000c101112 */
[----:B------:R-:W-:Y:S05]  /*45a0*/  @P0 BRA `(.L_x_97) ;  /* 0x0000000000040947 */ /* 0x000fea0003800000 */
[----:B------:R1:W5:Y:S02]  /*45b0*/  LDG.E.U8 R4, desc[UR18][R16.64+0x38] ;  /* 0x0000381210047981 */ /* 0x000364000c1e1100 */
.L_x_97:
[----:B------:R-:W-:Y:S05]  /*45c0*/  BSYNC B1 ;  /* 0x0000000000017941 */ /* 0x000fea0003800000 */
.L_x_96:
[----:B-----5:R-:W-:Y:S01]  /*45d0*/  LOP3.LUT R4, R4, 0xff, RZ, 0xc0, !PT ;  /* 0x000000ff04047812 */ /* 0x020fe200078ec0ff */
[----:B------:R-:W-:Y:S01]  /*45e0*/  BSSY B1, `(.L_x_98) ;  /* 0x000000b000017945 */ /* 0x000fe20003800000 */
[----:B------:R-:W-:Y:S02]  /*45f0*/  ISETP.LT.OR P1, PT, R24, 0x9, !P1 ;  /* 0x000000091800780c */ /* 0x000fe40004f21670 */
[----:B------:R-:W-:Y:S02]  /*4600*/  F2FP.F16.E4M3.UNPACK_B R4, R4 ;  /* 0x00000004ff04723e */ /* 0x000fe400020006ff */
[----:B0-----:R-:W-:-:S03]  /*4610*/  PRMT R2, RZ, 0x7610, R2 ;  /* 0x00007610ff027816 */ /* 0x001fc60000000002 */
[----:B------:R-:W-:-:S05]  /*4620*/  HADD2.F32 R4, -RZ, R4.H0_H0 ;  /* 0x20000004ff047230 */ /* 0x000fca0000004100 */
[----:B------:R-:W-:-:S04]  /*4630*/  FMUL R4, R4, R7 ;  /* 0x0000000704047220 */ /* 0x000fc80000400000 */
[----:B------:R-:W-:-:S05]  /*4640*/  FFMA R4, R21, R6, R4 ;  /* 0x0000000615047223 */ /* 0x000fca0000000004 */
[----:B------:R-:W-:-:S05]  /*4650*/  F2FP.SATFINITE.E4M3.F32.PACK_AB_MERGE_C R3, RZ, R4, RZ ;  /* 0x00000004ff03723e */ /* 0x000fca00048070ff */
[----:B------:R0:W-:Y:S01]  /*4660*/  @!P0 STG.E.U8 desc[UR18][R10.64+0x38], R3 ;  /* 0x000038030a008986 */ /* 0x0001e2000c101112 */
[----:B------:R-:W-:Y:S05]  /*4670*/  @P1 BRA `(.L_x_99) ;  /* 0x0000000000041947 */ /* 0x000fea0003800000 */
[----:B------:R3:W5:Y:S02]  /*4680*/  LDG.E.U8 R2, desc[UR18][R16.64+0x39] ;  /* 0x0000391210027981 */ /* 0x000764000c1e1100 */
.L_x_99:
[----:B------:R-:W-:Y:S05]  /*4690*/  BSYNC B1 ;  /* 0x0000000000017941 */ /* 0x000fea0003800000 */
.L_x_98:
[----:B------:R-:W-:Y:S05]  /*46a0*/  @P1 BRA `(.L_x_100) ;  /* 0x0000000800601947 */ /* 0x000fea0003800000 */
[----:B-----5:R-:W-:-:S04]  /*46b0*/  LOP3.LUT R2, R2, 0xff, RZ, 0xc0, !PT ;  /* 0x000000ff02027812 */ /* 0x020fc800078ec0ff */
[----:B------:R-:W-:-:S05]  /*46c0*/  F2FP.F16.E4M3.UNPACK_B R2, R2 ;  /* 0x00000002ff02723e */ /* 0x000fca00020006ff */
[----:B------:R-:W-:-:S05]  /*46d0*/  HADD2.F32 R2, -RZ, R2.H0_H0 ;  /* 0x20000002ff027230 */ /* 0x000fca0000004100 */
[----:B0-----:R-:W-:-:S04]  /*46e0*/  FMUL R3, R2, R7 ;  /* 0x0000000702037220 */ /* 0x001fc80000400000 */
[----:B------:R-:W-:-:S05]  /*46f0*/  FFMA R3, R20, R6, R3 ;  /* 0x0000000614037223 */ /* 0x000fca0000000003 */
[----:B------:R-:W-:-:S05]  /*4700*/  F2FP.SATFINITE.E4M3.F32.PACK_AB_MERGE_C R3, RZ, R3, RZ ;  /* 0x00000003ff03723e */ /* 0x000fca00048070ff */
[----:B------:R0:W-:Y:S01]  /*4710*/  STG.E.U8 desc[UR18][R10.64+0x39], R3 ;  /* 0x000039030a007986 */ /* 0x0001e2000c101112 */
[----:B------:R-:W-:Y:S05]  /*4720*/  BRA `(.L_x_100) ;  /* 0x0000000800407947 */ /* 0x000fea0003800000 */
.L_x_35:
[----:B------:R-:W-:Y:S01]  /*4730*/  ISETP.GE.AND P0, PT, R25, 0x1, PT ;  /* 0x000000011900780c */ /* 0x000fe20003f06270 */
[-C--:B------:R-:W-:Y:S01]  /*4740*/  FMUL R83, R83, R6.reuse ;  /* 0x0000000653537220 */ /* 0x080fe20000400000 */
[----:B------:R-:W-:Y:S01]  /*4750*/  ISETP.GE.AND P1, PT, R25, 0x2, PT ;  /* 0x000000021900780c */ /* 0x000fe20003f26270 */
[-C--:B------:R-:W-:Y:S01]  /*4760*/  FMUL R82, R82, R6.reuse ;  /* 0x0000000652527220 */ /* 0x080fe20000400000 */
[C---:B------:R-:W-:Y:S01]  /*4770*/  ISETP.LT.OR P2, PT, R24.reuse, 0x1, !P0 ;  /* 0x000000011800780c */ /* 0x040fe20004741670 */
[-C--:B------:R-:W-:Y:S01]  /*4780*/  FMUL R81, R81, R6.reuse ;  /* 0x0000000651517220 */ /* 0x080fe20000400000 */
[----:B------:R-:W-:Y:S01]  /*4790*/  ISETP.LT.OR P3, PT, R24, 0x1, !P1 ;  /* 0x000000011800780c */ /* 0x000fe20004f61670 */
[-C--:B------:R-:W-:Y:S01]  /*47a0*/  FMUL R80, R80, R6.reuse ;  /* 0x0000000650507220 */ /* 0x080fe20000400000 */
[----:B------:R-:W-:Y:S01]  /*47b0*/  ISETP.LT.OR P0, PT, R24, 0x9, !P0 ;  /* 0x000000091800780c */ /* 0x000fe20004701670 */
[-C--:B------:R-:W-:Y:S01]  /*47c0*/  FMUL R79, R79, R6.reuse ;  /* 0x000000064f4f7220 */ /* 0x080fe20000400000 */
[----:B------:R-:W-:Y:S01]  /*47d0*/  F2FP.SATFINITE.E4M3.F32.PACK_AB_MERGE_C R83, RZ, R83, RZ ;  /* 0x00000053ff53723e */ /* 0x000fe200048070ff */
[----:B------:R-:W-:Y:S01]  /*47e0*/  FMUL R78, R78, R6 ;  /* 0x000000064e4e7220 */ /* 0x000fe20000400000 */
[----:B------:R-:W-:Y:S01]  /*47f0*/  F2FP.SATFINITE.E4M3.F32.PACK_AB_MERGE_C R13, RZ, R82, RZ ;  /* 0x00000052ff0d723e */ /* 0x000fe200048070ff */
[-C--:B------:R-:W-:Y:S01]  /*4800*/  FMUL R76, R76, R6.reuse ;  /* 0x000000064c4c7220 */ /* 0x080fe20000400000 */
[----:B------:R-:W-:Y:S01]  /*4810*/  F2FP.SATFINITE.E4M3.F32.PACK_AB_MERGE_C R81, RZ, R81, RZ ;  /* 0x00000051ff51723e */ /* 0x000fe200048070ff */
[-C--:B------:R-:W-:Y:S01]  /*4820*/  FMUL R77, R77, R6.reuse ;  /* 0x000000064d4d7220 */ /* 0x080fe20000400000 */
[----:B------:R-:W-:Y:S01]  /*4830*/  F2FP.SATFINITE.E4M3.F32.PACK_AB_MERGE_C R79, RZ, R79, RZ ;  /* 0x0000004fff4f723e */ /* 0x000fe200048070ff */
[----:B------:R-:W-:Y:S01]  /*4840*/  @!P2 STG.E.U8 desc[UR18][R2.64], R83 ;  /* 0x000000530200a986 */ /* 0x000fe2000c101112 */
[C---:B------:R-:W-:Y:S01]  /*4850*/  ISETP.GE.AND P2, PT, R25.reuse, 0x9, PT ;  /* 0x000000091900780c */ /* 0x040fe20003f46270 */
[----:B------:R-:W-:Y:S01]  /*4860*/  FMUL R74, R74, R6 ;  /* 0x000000064a4a7220 */ /* 0x000fe20000400000 */
[----:B------:R-:W-:Y:S01]  /*4870*/  F2FP.SATFINITE.E4M3.F32.PACK_AB_MERGE_C R17, RZ, R78, RZ ;  /* 0x0000004eff11723e */ /* 0x000fe200048070ff */
[----:B------:R1:W-:Y:S01]  /*4880*/  @!P3 STG.E.U8 desc[UR18][R2.64+0x1], R13 ;  /* 0x0000010d0200b986 */ /* 0x0003e2000c101112 */
[----:B------:R-:W-:Y:S01]  /*4890*/  ISETP.GE.AND P3, PT, R25, 0xa, PT ;  /* 0x0000000a1900780c */ /* 0x000fe20003f66270 */
[-C--:B------:R-:W-:Y:S01]  /*48a0*/  FMUL R75, R75, R6.reuse ;  /* 0x000000064b4b7220 */ /* 0x080fe20000400000 */
[C---:B------:R-:W-:Y:S01]  /*48b0*/  ISETP.LT.OR P4, PT, R24.reuse, 0x1, !P2 ;  /* 0x000000011800780c */ /* 0x040fe20005781670 */
[----:B------:R-:W-:Y:S01]  /*48c0*/  @!P0 STG.E.U8 desc[UR18][R10.64], R81 ;  /* 0x000000510a008986 */ /* 0x000fe2000c101112 */
[C---:B------:R-:W-:Y:S01]  /*48d0*/  ISETP.LT.OR P0, PT, R24.reuse, 0x9, !P1 ;  /* 0x000000091800780c */ /* 0x040fe20004f01670 */
[-C--:B------:R-:W-:Y:S01]  /*48e0*/  FMUL R73, R73, R6.reuse ;  /* 0x0000000649497220 */ /* 0x080fe20000400000 */
[----:B------:R-:W-:Y:S01]  /*48f0*/  ISETP.LT.OR P5, PT, R24, 0x1, !P3 ;  /* 0x000000011800780c */ /* 0x000fe20005fa1670 */
[-C--:B------:R-:W-:Y:S01]  /*4900*/  FMUL R72, R72, R6.reuse ;  /* 0x0000000648487220 */ /* 0x080fe20000400000 */
[C---:B------:R-:W-:Y:S01]  /*4910*/  ISETP.LT.OR P1, PT, R24.reuse, 0x9, !P2 ;  /* 0x000000091800780c */ /* 0x040fe20005721670 */
[-C--:B------:R-:W-:Y:S01]  /*4920*/  FMUL R71, R71, R6.reuse ;  /* 0x0000000647477220 */ /* 0x080fe20000400000 */
[----:B------:R-:W-:Y:S01]  /*4930*/  ISETP.LT.OR P2, PT, R24, 0x9, !P3 ;  /* 0x000000091800780c */ /* 0x000fe20005f41670 */
[----:B------:R-:W-:Y:S01]  /*4940*/  FMUL R70, R70, R6 ;  /* 0x0000000646467220 */ /* 0x000fe20000400000 */
[----:B-1----:R-:W-:Y:S01]  /*4950*/  F2FP.SATFINITE.E4M3.F32.PACK_AB_MERGE_C R13, RZ, R80, RZ ;  /* 0x00000050ff0d723e */ /* 0x002fe200048070ff */
[----:B------:R-:W-:Y:S01]  /*4960*/  FMUL R69, R69, R6 ;  /* 0x0000000645457220 */ /* 0x000fe20000400000 */
[----:B------:R-:W-:Y:S01]  /*4970*/  F2FP.SATFINITE.E4M3.F32.PACK_AB_MERGE_C R27, RZ, R76, RZ ;  /* 0x0000004cff1b723e */ /* 0x000fe200048070ff */
[-C--:B------:R-:W-:Y:S01]  /*4980*/  FMUL R68, R68, R6.reuse ;  /* 0x0000000644447220 */ /* 0x080fe20000400000 */
[----:B------:R-:W-:Y:S01]  /*4990*/  F2FP.SATFINITE.E4M3.F32.PACK_AB_MERGE_C R77, RZ, R77, RZ ;  /* 0x0000004dff4d723e */ /* 0x000fe200048070ff */
[----:B------:R1:W-:Y:S01]  /*49a0*/  @!P0 STG.E.U8 desc[UR18][R10.64+0x1], R13 ;  /* 0x0000010d0a008986 */ /* 0x0003e2000c101112 */
[----:B------:R-:W-:Y:S01]  /*49b0*/  ISETP.GE.AND P0, PT, R25, 0x19, PT ;  /* 0x000000191900780c */ /* 0x000fe20003f06270 */
[-C--:B------:R-:W-:Y:S01]  /*49c0*/  FMUL R67, R67, R6.reuse ;  /* 0x0000000643437220 */ /* 0x080fe20000400000 */
[----:B------:R-:W-:Y:S01]  /*49d0*/  F2FP.SATFINITE.E4M3.F32.PACK_AB_MERGE_C R75, RZ, R75, RZ ;  /* 0x0000004bff4b723e */ /* 0x000fe200048070ff */
[----:B------:R-:W-:Y:S01]  /*49e0*/  @!P4 STG.E.U8 desc[UR18][R2.64+0x8], R79 ;  /* 0x0000084f0200c986 */ /* 0x000fe2000c101112 */
[----:B------:R-:W-:Y:S01]  /*49f0*/  F2FP.SATFINITE.E4M3.F32.PACK_AB_MERGE_C R73, RZ, R73, RZ ;  /* 0x00000049ff49723e */ /* 0x000fe200048070ff */
[-C--:B------:R-:W-:Y:S01]  /*4a00*/  FMUL R66, R66, R6.reuse ;  /* 0x0000000642427220 */ /* 0x080fe20000400000 */
[----:B------:R-:W-:Y:S01]  /*4a10*/  F2FP.SATFINITE.E4M3.F32.PACK_AB_MERGE_C R71, RZ, R71, RZ ;  /* 0x00000047ff47723e */ /* 0x000fe200048070ff */
[----:B------:R2:W-:Y:S01]  /*4a20*/  @!P5 STG.E.U8 desc[UR18][R2.64+0x9], R17 ;  /* 0x000009110200d986 */ /* 0x0005e2000c101112 */
[----:B------:R-:W-:Y:S01]  /*4a30*/  ISETP.LT.OR P5, PT, R24, 0x1, !P0 ;  /* 0x000000011800780c */ /* 0x000fe200047a1670 */
[-C--:B------:R-:W-:Y:S01]  /*4a40*/  FMUL R64, R64, R6.reuse ;  /* 0x0000000640407220 */ /* 0x080fe20000400000 */
[C---:B------:R-:W-:Y:S01]  /*4a50*/  ISETP.LT.OR P0, PT, R24.reuse, 0x9, !P0 ;  /* 0x000000091800780c */ /* 0x040fe20004701670 */
[----:B------:R3:W-:Y:S01]  /*4a60*/  @!P2 STG.E.U8 desc[UR18][R10.64+0x9], R27 ;  /* 0x0000091b0a00a986 */ /* 0x0007e2000c101112 */
[----:B------:R-:W-:Y:S01]  /*4a70*/  ISETP.GE.AND P2, PT, R25, 0x12, PT ;  /* 0x000000121900780c */ /* 0x000fe20003f46270 */
[----:B------:R-:W-:Y:S01]  /*4a80*/  FMUL R65, R65, R6 ;  /* 0x0000000641417220 */ /* 0x000fe20000400000 */
[----:B-1----:R-:W-:Y:S01]  /*4a90*/  F2FP.SATFINITE.E4M3.F32.PACK_AB_MERGE_C R13, RZ, R74, RZ ;  /* 0x0000004aff0d723e */ /* 0x002fe200048070ff */
[----:B------:R-:W-:Y:S01]  /*4aa0*/  @!P1 STG.E.U8 desc[UR18][R10.64+0x8], R77 ;  /* 0x0000084d0a009986 */ /* 0x000fe2000c101112 */
[----:B------:R-:W-:Y:S01]  /*4ab0*/  ISETP.GE.AND P1, PT, R25, 0x11, PT ;  /* 0x000000111900780c */ /* 0x000fe20003f26270 */
[-C--:B------:R-:W-:Y:S01]  /*4ac0*/  FMUL R63, R63, R6.reuse ;  /* 0x000000063f3f7220 */ /* 0x080fe20000400000 */
[----:B------:R-:W-:Y:S01]  /*4ad0*/  ISETP.LT.OR P3, PT, R24, 0x1, !P2 ;  /* 0x000000011800780c */ /* 0x000fe20005761670 */
[-C--:B------:R-:W-:Y:S01]  /*4ae0*/  FMUL R62, R62, R6.reuse ;  /* 0x000000063e3e7220 */ /* 0x080fe20000400000 */
[C---:B------:R-:W-:Y:S01]  /*4af0*/  ISETP.LT.OR P4, PT, R24.reuse, 0x1, !P1 ;  /* 0x000000011800780c */ /* 0x040fe20004f81670 */
[-C--:B------:R-:W-:Y:S01]  /*4b00*/  FMUL R61, R61, R6.reuse ;  /* 0x000000063d3d7220 */ /* 0x080fe20000400000 */
[----:B------:R-:W-:Y:S01]  /*4b10*/  ISETP.LT.OR P1, PT, R24, 0x9, !P1 ;  /* 0x000000091800780c */ /* 0x000fe20004f21670 */
[-C--:B------:R-:W-:Y:S01]  /*4b20*/  FMUL R60, R60, R6.reuse ;  /* 0x000000063c3c7220 */ /* 0x080fe20000400000 */
[----:B------:R-:W-:Y:S01]  /*4b30*/  ISETP.LT.OR P2, PT, R24, 0x9, !P2 ;  /* 0x000000091800780c */ /* 0x000fe20005741670 */
[----:B------:R-:W-:Y:S01]  /*4b40*/  FMUL R59, R59, R6 ;  /* 0x000000063b3b7220 */ /* 0x000fe20000400000 */
[----:B--2---:R-:W-:Y:S01]  /*4b50*/  F2FP.SATFINITE.E4M3.F32.PACK_AB_MERGE_C R17, RZ, R72, RZ ;  /* 0x00000048ff11723e */ /* 0x004fe200048070ff */
[-C--:B------:R-:W-:Y:S01]  /*4b60*/  FMUL R58, R58, R6.reuse ;  /* 0x000000063a3a7220 */ /* 0x080fe20000400000 */
[----:B------:R-:W-:Y:S01]  /*4b70*/  F2FP.SATFINITE.E4M3.F32.PACK_AB_MERGE_C R69, RZ, R69, RZ ;  /* 0x00000045ff45723e */ /* 0x000fe200048070ff */
[-C--:B------:R-:W-:Y:S01]  /*4b80*/  FMUL R57, R57, R6.reuse ;  /* 0x0000000639397220 */ /* 0x080fe20000400000 */
[----:B------:R-:W-:Y:S01]  /*4b90*/  F2FP.SATFINITE.E4M3.F32.PACK_AB_MERGE_C R67, RZ, R67, RZ ;  /* 0x00000043ff43723e */ /* 0x000fe200048070ff */
[----:B------:R1:W-:Y:S01]  /*4ba0*/  @!P3 STG.E.U8 desc[UR18][R2.64+0x11], R13 ;  /* 0x0000110d0200b986 */ /* 0x0003e2000c101112 */
[----:B------:R-:W-:Y:S01]  /*4bb0*/  ISETP.GE.AND P3, PT, R25, 0x1a, PT ;  /* 0x0000001a1900780c */ /* 0x000fe20003f66270 */
[----:B------:R-:W-:Y:S01]  /*4bc0*/  FMUL R56, R56, R6 ;  /* 0x0000000638387220 */ /* 0x000fe20000400000 */
[----:B---3--:R-:W-:Y:S01]  /*4bd0*/  F2FP.SATFINITE.E4M3.F32.PACK_AB_MERGE_C R27, RZ, R66, RZ ;  /* 0x00000042ff1b723e */ /* 0x008fe200048070ff */
[----:B------:R-:W-:Y:S01]  /*4be0*/  @!P4 STG.E.U8 desc[UR18][R2.64+0x10], R75 ;  /* 0x0000104b0200c986 */ /* 0x000fe2000c101112 */
[C---:B------:R-:W-:Y:S01]  /*4bf0*/  ISETP.LT.OR P4, PT, R24.reuse, 0x1, !P3 ;  /* 0x000000011800780c */ /* 0x040fe20005f81670 */
[-C--:B------:R-:W-:Y:S01]  /*4c00*/  FMUL R23, R23, R6.reuse ;  /* 0x0000000617177220 */ /* 0x080fe20000400000 */
[----:B------:R-:W-:Y:S01]  /*4c10*/  ISETP.LT.OR P3, PT, R24, 0x9, !P3 ;  /* 0x000000091800780c */ /* 0x000fe20005f61670 */
[----:B------:R-:W-:Y:S01]  /*4c20*/  @!P1 STG.E.U8 desc[UR18][R10.64+0x10], R73 ;  /* 0x000010490a009986 */ /* 0x000fe2000c101112 */
[C---:B------:R-:W-:Y:S01]  /*4c30*/  ISETP.GE.AND P1, PT, R25.reuse, 0x22, PT ;  /* 0x000000221900780c */ /* 0x040fe20003f26270 */
[-C--:B------:R-:W-:Y:S01]  /*4c40*/  FMUL R22, R22, R6.reuse ;  /* 0x0000000616167220 */ /* 0x080fe20000400000 */
[----:B------:R-:W-:Y:S01]  /*4c50*/  F2FP.SATFINITE.E4M3.F32.PACK_AB_MERGE_C R65, RZ, R65, RZ ;  /* 0x00000041ff41723e */ /* 0x000fe200048070ff */
[----:B------:R2:W-:Y:S01]  /*4c60*/  @!P2 STG.E.U8 desc[UR18][R10.64+0x11], R17 ;  /* 0x000011110a00a986 */ /* 0x0005e2000c101112 */
[----:B------:R-:W-:Y:S01]  /*4c70*/  ISETP.GE.AND P2, PT, R25, 0x21, PT ;  /* 0x000000211900780c */ /* 0x000fe20003f46270 */
[----:B------:R-:W-:Y:S01]  /*4c80*/  FMUL R21, R21, R6 ;  /* 0x0000000615157220 */ /* 0x000fe20000400000 */
[----:B-1----:R-:W-:Y:S01]  /*4c90*/  F2FP.SATFINITE.E4M3.F32.PACK_AB_MERGE_C R13, RZ, R70, RZ ;  /* 0x00000046ff0d723e */ /* 0x002fe200048070ff */
[----:B------:R-:W-:Y:S01]  /*4ca0*/  @!P5 STG.E.U8 desc[UR18][R2.64+0x18], R71 ;  /* 0x000018470200d986 */ /* 0x000fe2000c101112 */
[----:B------:R-:W-:Y:S01]  /*4cb0*/  ISETP.LT.OR P6, PT, R24, 0x1, !P2 ;  /* 0x000000011800780c */ /* 0x000fe200057c1670 */
[----:B------:R-:W-:Y:S01]  /*4cc0*/  FMUL R20, R20, R6 ;  /* 0x0000000614147220 */ /* 0x000fe20000400000 */
[C---:B------:R-:W-:Y:S01]  /*4cd0*/  ISETP.LT.OR P5, PT, R24.reuse, 0x1, !P1 ;  /* 0x000000011800780c */ /* 0x040fe20004fa1670 */
[----:B------:R1:W-:Y:S01]  /*4ce0*/  @!P4 STG.E.U8 desc[UR18][R2.64+0x19], R13 ;  /* 0x0000190d0200c986 */ /* 0x0003e2000c101112 */
[----:B------:R-:W-:-:S02]  /*4cf0*/  ISETP.LT.OR P1, PT, R24, 0x9, !P1 ;  /* 0x000000091800780c */ /* 0x000fc40004f21670 */
[C---:B------:R-:W-:Y:S01]  /*4d00*/  ISETP.LT.OR P2, PT, R24.reuse, 0x9, !P2 ;  /* 0x000000091800780c */ /* 0x040fe20005741670 */
[----:B------:R-:W-:Y:S01]  /*4d10*/  @!P0 STG.E.U8 desc[UR18][R10.64+0x18], R69 ;  /* 0x000018450a008986 */ /* 0x000fe2000c101112 */
[----:B--2---:R-:W-:Y:S02]  /*4d20*/  F2FP.SATFINITE.E4M3.F32.PACK_AB_MERGE_C R17, RZ, R68, RZ ;  /* 0x00000044ff11723e */ /* 0x004fe400048070ff */
[C---:B------:R-:W-:Y:S02]  /*4d30*/  ISETP.GE.AND P0, PT, R25.reuse, 0x29, PT ;  /* 0x000000291900780c */ /* 0x040fe40003f06270 */
[----:B------:R-:W-:Y:S01]  /*4d40*/  F2FP.SATFINITE.E4M3.F32.PACK_AB_MERGE_C R63, RZ, R63, RZ ;  /* 0x0000003fff3f723e */ /* 0x000fe200048070ff */
[----:B------:R2:W-:Y:S01]  /*4d50*/  @!P3 STG.E.U8 desc[UR18][R10.64+0x19], R17 ;  /* 0x000019110a00b986 */ /* 0x0005e2000c101112 */
[----:B------:R-:W-:Y:S02]  /*4d60*/  ISETP.GE.AND P3, PT, R25, 0x2a, PT ;  /* 0x0000002a1900780c */ /* 0x000fe40003f66270 */
[----:B-1----:R-:W-:Y:S01]  /*4d70*/  F2FP.SATFINITE.E4M3.F32.PACK_AB_MERGE_C R13, RZ, R64, RZ ;  /* 0x00000040ff0d723e */ /* 0x002fe200048070ff */
[----:B------:R-:W-:Y:S01]  /*4d80*/  @!P6 STG.E.U8 desc[UR18][R2.64+0x20], R67 ;  /* 0x000020430200e986 */ /* 0x000fe2000c101112 */
[----:B------:R-:W-:-:S02]  /*4d90*/  ISETP.LT.OR P4, PT, R24, 0x1, !P0 ;  /* 0x000000011800780c */ /* 0x000fc40004781670 */
[C---:B------:R-:W-:Y:S01]  /*4da0*/  ISETP.LT.OR P0, PT, R24.reuse, 0x9, !P0 ;  /* 0x000000091800780c */ /* 0x040fe20004701670 */
[----:B------:R-:W-:Y:S01]  /*4db0*/  @!P5 STG.E.U8 desc[UR18][R2.64+0x21], R27 ;  /* 0x0000211b0200d986 */ /* 0x000fe2000c101112 */
[C---:B------:R-:W-:Y:S02]  /*4dc0*/  ISETP.LT.OR P5, PT, R24.reuse, 0x1, !P3 ;  /* 0x000000011800780c */ /* 0x040fe40005fa1670 */
[C---:B------:R-:W-:Y:S01]  /*4dd0*/  ISETP.LT.OR P3, PT, R24.reuse, 0x9, !P3 ;  /* 0x000000091800780c */ /* 0x040fe20005f61670 */
[----:B------:R1:W-:Y:S01]  /*4de0*/  @!P1 STG.E.U8 desc[UR18][R10.64+0x21], R13 ;  /* 0x0000210d0a009986 */ /* 0x0003e2000c101112 */
[----:B------:R-:W-:Y:S02]  /*4df0*/  ISETP.GE.AND P1, PT, R25, 0x31, PT ;  /* 0x000000311900780c */ /* 0x000fe40003f26270 */
[----:B--2---:R-:W-:Y:S01]  /*4e00*/  F2FP.SATFINITE.E4M3.F32.PACK_AB_MERGE_C R17, RZ, R62, RZ ;  /* 0x0000003eff11723e */ /* 0x004fe200048070ff */
[----:B------:R-:W-:Y:S01]  /*4e10*/  @!P2 STG.E.U8 desc[UR18][R10.64+0x20], R65 ;  /* 0x000020410a00a986 */ /* 0x000fe2000c101112 */
[----:B------:R-:W-:-:S02]  /*4e20*/  ISETP.LT.OR P6, PT, R24, 0x1, !P1 ;  /* 0x000000011800780c */ /* 0x000fc40004fc1670 */
[----:B------:R-:W-:Y:S01]  /*4e30*/  F2FP.SATFINITE.E4M3.F32.PACK_AB_MERGE_C R61, RZ, R61, RZ ;  /* 0x0000003dff3d723e */ /* 0x000fe200048070ff */
[----:B------:R-:W-:Y:S01]  /*4e40*/  @!P4 STG.E.U8 desc[UR18][R2.64+0x28], R63 ;  /* 0x0000283f0200c986 */ /* 0x000fe2000c101112 */
[C---:B------:R-:W-:Y:S02]  /*4e50*/  ISETP.GE.AND P4, PT, R25.reuse, 0x32, PT ;  /* 0x000000321900780c */ /* 0x040fe40003f86270 */
[----:B------:R-:W-:Y:S01]  /*4e60*/  F2FP.SATFINITE.E4M3.F32.PACK_AB_MERGE_C R59, RZ, R59, RZ ;  /* 0x0000003bff3b723e */ /* 0x000fe200048070ff */
[----:B------:R2:W-:Y:S01]  /*4e70*/  @!P5 STG.E.U8 desc[UR18][R2.64+0x29], R17 ;  /* 0x000029110200d986 */ /* 0x0005e2000c101112 */
[----:B-1----:R-:W-:Y:S02]  /*4e80*/  F2FP.SATFINITE.E4M3.F32.PACK_AB_MERGE_C R13, RZ, R60, RZ ;  /* 0x0000003cff0d723e */ /* 0x002fe400048070ff */
[----:B------:R-:W-:Y:S01]  /*4e90*/  ISETP.LT.OR P5, PT, R24, 0x1, !P4 ;  /* 0x000000011800780c */ /* 0x000fe200067a1670 */
[----:B------:R-:W-:Y:S01]  /*4ea0*/  @!P0 STG.E.U8 desc[UR18][R10.64+0x28], R61 ;  /* 0x0000283d0a008986 */ /* 0x000fe2000c101112 */
[----:B------:R-:W-:-:S02]  /*4eb0*/  ISETP.GE.AND P2, PT, R25, 0x39, PT ;  /* 0x000000391900780c */ /* 0x000fc40003f46270 */
[----:B------:R-:W-:Y:S01]  /*4ec0*/  ISETP.GE.AND P0, PT, R25, 0x3a, PT ;  /* 0x0000003a1900780c */ /* 0x000fe20003f06270 */
[----:B------:R1:W-:Y:S01]  /*4ed0*/  @!P3 STG.E.U8 desc[UR18][R10.64+0x29], R13 ;  /* 0x0000290d0a00b986 */ /* 0x0003e2000c101112 */
[C---:B------:R-:W-:Y:S02]  /*4ee0*/  ISETP.LT.OR P1, PT, R24.reuse, 0x9, !P1 ;  /* 0x000000091800780c */ /* 0x040fe40004f21670 */
[C---:B------:R-:W-:Y:S01]  /*4ef0*/  ISETP.LT.OR P4, PT, R24.reuse, 0x9, !P4 ;  /* 0x000000091800780c */ /* 0x040fe20006781670 */
[----:B------:R-:W-:Y:S01]  /*4f00*/  @!P6 STG.E.U8 desc[UR18][R2.64+0x30], R59 ;  /* 0x0000303b0200e986 */ /* 0x000fe2000c101112 */
[C---:B------:R-:W-:Y:S02]  /*4f10*/  ISETP.LT.OR P3, PT, R24.reuse, 0x1, !P2 ;  /* 0x000000011800780c */ /* 0x040fe40005761670 */
[C---:B------:R-:W-:Y:S02]  /*4f20*/  ISETP.LT.OR P6, PT, R24.reuse, 0x1, !P0 ;  /* 0x000000011800780c */ /* 0x040fe400047c1670 */
[----:B------:R-:W-:-:S02]  /*4f30*/  ISETP.LT.OR P2, PT, R24, 0x9, !P2 ;  /* 0x000000091800780c */ /* 0x000fc40005741670 */
[----:B------:R-:W-:Y:S02]  /*4f40*/  ISETP.LT.OR P0, PT, R24, 0x9, !P0 ;  /* 0x000000091800780c */ /* 0x000fe40004701670 */
[----:B--2---:R-:W-:Y:S02]  /*4f50*/  F2FP.SATFINITE.E4M3.F32.PACK_AB_MERGE_C R17, RZ, R58, RZ ;  /* 0x0000003aff11723e */ /* 0x004fe400048070ff */
[----:B------:R-:W-:Y:S02]  /*4f60*/  F2FP.SATFINITE.E4M3.F32.PACK_AB_MERGE_C R57, RZ, R57, RZ ;  /* 0x00000039ff39723e */ /* 0x000fe400048070ff */
[----:B-1----:R-:W-:Y:S01]  /*4f70*/  F2FP.SATFINITE.E4M3.F32.PACK_AB_MERGE_C R13, RZ, R56, RZ ;  /* 0x00000038ff0d723e */ /* 0x002fe200048070ff */
[----:B------:R1:W-:Y:S01]  /*4f80*/  @!P5 STG.E.U8 desc[UR18][R2.64+0x31], R17 ;  /* 0x000031110200d986 */ /* 0x0003e2000c101112 */
[----:B------:R-:W-:Y:S02]  /*4f90*/  F2FP.SATFINITE.E4M3.F32.PACK_AB_MERGE_C R23, RZ, R23, RZ ;  /* 0x00000017ff17723e */ /* 0x000fe400048070ff */
[----:B------:R-:W-:Y:S01]  /*4fa0*/  F2FP.SATFINITE.E4M3.F32.PACK_AB_MERGE_C R25, RZ, R22, RZ ;  /* 0x00000016ff19723e */ /* 0x000fe200048070ff */
[----:B------:R2:W-:Y:S01]  /*4fb0*/  @!P1 STG.E.U8 desc[UR18][R10.64+0x30], R57 ;  /* 0x000030390a009986 */ /* 0x0005e2000c101112 */
[----:B------:R-:W-:-:S03]  /*4fc0*/  F2FP.SATFINITE.E4M3.F32.PACK_AB_MERGE_C R21, RZ, R21, RZ ;  /* 0x00000015ff15723e */ /* 0x000fc600048070ff */
[----:B------:R2:W-:Y:S01]  /*4fd0*/  @!P4 STG.E.U8 desc[UR18][R10.64+0x31], R13 ;  /* 0x0000310d0a00c986 */ /* 0x0005e2000c101112 */
[----:B-1----:R-:W-:-:S03]  /*4fe0*/  F2FP.SATFINITE.E4M3.F32.PACK_AB_MERGE_C R17, RZ, R20, RZ ;  /* 0x00000014ff11723e */ /* 0x002fc600048070ff */
[----:B------:R2:W-:Y:S04]  /*4ff0*/  @!P3 STG.E.U8 desc[UR18][R2.64+0x38], R23 ;  /* 0x000038170200b986 */ /* 0x0005e8000c101112 */
[----:B------:R2:W-:Y:S04]  /*5000*/  @!P6 STG.E.U8 desc[UR18][R2.64+0x39], R25 ;  /* 0x000039190200e986 */ /* 0x0005e8000c101112 */
[----:B------:R2:W-:Y:S04]  /*5010*/  @!P2 STG.E.U8 desc[UR18][R10.64+0x38], R21 ;  /* 0x000038150a00a986 */ /* 0x0005e8000c101112 */
[----:B------:R2:W-:Y:S02]  /*5020*/  @!P0 STG.E.U8 desc[UR18][R10.64+0x39], R17 ;  /* 0x000039110a008986 */ /* 0x0005e4000c101112 */
.L_x_100:
[----:B------:R-:W-:Y:S05]  /*5030*/  BSYNC B0 ;  /* 0x0000000000007941 */ /* 0x000fea0003800000 */
.L_x_34:
[----:B--2--5:R-:W-:Y:S01]  /*5040*/  IMAD.U32 R2, RZ, RZ, UR16 ;  /* 0x00000010ff027e24 */ /* 0x024fe2000f8e00ff */
[----:B------:R-:W-:Y:S01]  /*5050*/  ULDC.64 UR4, c[0x0][0x650] ;  /* 0x0001940000047ab9 */ /* 0x000fe20000000a00 */
[----:B0-----:R-:W-:Y:S01]  /*5060*/  IMAD.U32 R3, RZ, RZ, UR17 ;  /* 0x00000011ff037e24 */ /* 0x001fe2000f8e00ff */
[----:B------:R0:W-:Y:S01]  /*5070*/  SYNCS.ARRIVE.TRANS64.A1T0 RZ, [R18+UR26], RZ ;  /* 0x000000ff12ff79a7 */ /* 0x0001e2000810001a */
[----:B------:R-:W-:Y:S01]  /*5080*/  IMAD.U32 R3, RZ, RZ, UR7 ;  /* 0x00000007ff037e24 */ /* 0x000fe2000f8e00ff */
[C---:B------:R-:W-:Y:S01]  /*5090*/  LEA R0, P0, R2.reuse, R0, 0x1 ;  /* 0x0000000002007211 */ /* 0x040fe200078008ff */
[----:B------:R-:W-:Y:S01]  /*50a0*/  IMAD.MOV.U32 R4, RZ, RZ, -0x1 ;  /* 0xffffffffff047424 */ /* 0x000fe200078e00ff */
[----:B---3--:R-:W-:Y:S02]  /*50b0*/  PRMT R10, RZ, 0x7610, R10 ;  /* 0x00007610ff0a7816 */ /* 0x008fe4000000000a */
[----:B------:R-:W-:Y:S01]  /*50c0*/  LEA.HI.X R5, R2, R5, R3, 0x1, P0 ;  /* 0x0000000502057211 */ /* 0x000fe200000f0c03 */
[----:B------:R-:W-:Y:S01]  /*50d0*/  IMAD.MOV.U32 R2, RZ, RZ, -0x1 ;  /* 0xffffffffff027424 */ /* 0x000fe200078e00ff */
[----:B------:R-:W-:Y:S01]  /*50e0*/  ISETP.GE.U32.AND P0, PT, R0, UR4, PT ;  /* 0x0000000400007c0c */ /* 0x000fe2000bf06070 */
[----:B------:R-:W-:-:S03]  /*50f0*/  IMAD.MOV.U32 R3, RZ, RZ, -0x1 ;  /* 0xffffffffff037424 */ /* 0x000fc600078e00ff */
[----:B------:R-:W-:-:S13]  /*5100*/  ISETP.GE.U32.AND.EX P0, PT, R5, UR5, PT, P0 ;  /* 0x0000000505007c0c */ /* 0x000fda000bf06100 */
[----:B0-----:R-:W-:Y:S05]  /*5110*/  @P0 BRA `(.L_x_101) ;  /* 0x0000000400880947 */ /* 0x001fea0003800000 */
[----:B------:R-:W0:Y:S01]  /*5120*/  S2UR UR8, SR_CTAID.X ;  /* 0x00000000000879c3 */ /* 0x000e220000002500 */
[----:B------:R-:W-:Y:S01]  /*5130*/  ULDC.64 UR4, c[0x0][0x628] ;  /* 0x00018a0000047ab9 */ /* 0x000fe20000000a00 */
[----:B------:R-:W-:Y:S01]  /*5140*/  ULDC UR6, c[0x0][0x150] ;  /* 0x0000540000067ab9 */ /* 0x000fe20000000800 */
[----:B------:R-:W-:Y:S01]  /*5150*/  ISETP.NE.U32.AND P0, PT, RZ, UR4, PT ;  /* 0x00000004ff007c0c */ /* 0x000fe2000bf05070 */
[----:B------:R-:W-:Y:S01]  /*5160*/  ULDC UR27, c[0x0][0x630] ;  /* 0x00018c00001b7ab9 */ /* 0x000fe20000000800 */
[C---:B------:R-:W-:Y:S01]  /*5170*/  R2UR UR32, R0.reuse ;  /* 0x00000000002072ca */ /* 0x040fe200000e0000 */
[----:B------:R-:W-:Y:S01]  /*5180*/  ULDC UR34, c[0x0][0x154] ;  /* 0x0000550000227ab9 */ /* 0x000fe20000000800 */
[----:B------:R-:W-:Y:S01]  /*5190*/  ISETP.NE.AND.EX P0, PT, RZ, UR5, PT, P0 ;  /* 0x00000005ff007c0c */ /* 0x000fe2000bf05300 */
[----:B------:R-:W2:Y:S01]  /*51a0*/  S2UR UR35, SR_CTAID.Y ;  /* 0x00000000002379c3 */ /* 0x000ea20000002600 */
[----:B------:R-:W-:Y:S02]  /*51b0*/  R2UR UR33, R5 ;  /* 0x00000000052172ca */ /* 0x000fe400000e0000 */
[----:B------:R-:W-:-:S02]  /*51c0*/  R2UR UR30, R0 ;  /* 0x00000000001e72ca */ /* 0x000fc400000e0000 */
[----:B------:R-:W-:Y:S02]  /*51d0*/  R2UR UR31, R5 ;  /* 0x00000000051f72ca */ /* 0x000fe400000e0000 */
[----:B0-----:R-:W-:-:S05]  /*51e0*/  I2FP.F32.U32 R2, UR8 ;  /* 0x0000000800027c45 */ /* 0x001fca0008201000 */
[----:B------:R-:W-:-:S04]  /*51f0*/  FMUL R2, R2, UR6 ;  /* 0x0000000602027c20 */ /* 0x000fc80008400000 */
[----:B------:R0:W3:Y:S01]  /*5200*/  F2I.U32.TRUNC.NTZ R3, R2 ;  /* 0x0000000200037305 */ /* 0x0000e2000020f000 */
[----:B--2---:R-:W-:Y:S05]  /*5210*/  @!P0 BRA `(.L_x_102) ;  /* 0x0000000000308947 */ /* 0x004fea0003800000 */
        /* <DEDUP_REMOVED lines=12> */
.L_x_102:
[----:B------:R-:W-:Y:S01]  /*52e0*/  USHF.R.U64 UR6, UR30, UR27, UR31 ;  /* 0x0000001b1e067299 */ /* 0x000fe2000800121f */
[----:B0-----:R-:W-:Y:S01]  /*52f0*/  I2FP.F32.U32 R2, UR35 ;  /* 0x0000002300027c45 */ /* 0x001fe20008201000 */
[----:B------:R-:W-:Y:S01]  /*5300*/  USHF.R.U32.HI UR4, URZ, UR27, UR31 ;  /* 0x0000001b3f047299 */ /* 0x000fe2000801161f */
[----:B---3--:R-:W-:Y:S01]  /*5310*/  R2UR UR30, R3 ;  /* 0x00000000031e72ca */ /* 0x008fe200000e0000 */
[----:B------:R-:W-:Y:S02]  /*5320*/  UIADD3 UR27, UP0, URZ, -UR6, URZ ;  /* 0x800000063f1b7290 */ /* 0x000fe4000ff1e03f */
[----:B------:R-:W-:Y:S01]  /*5330*/  FMUL R2, R2, UR34 ;  /* 0x0000002202027c20 */ /* 0x000fe20008400000 */
[----:B------:R-:W-:Y:S01]  /*5340*/  ULDC.64 UR28, c[0x0][0x620] ;  /* 0x00018800001c7ab9 */ /* 0x000fe20000000a00 */
[----:B------:R-:W-:Y:S01]  /*5350*/  UIADD3.X UR4, URZ, ~UR4, URZ, UP0, !UPT ;  /* 0x800000043f047290 */ /* 0x000fe200087fe43f */
[----:B------:R-:W-:Y:S01]  /*5360*/  UMOV UR10, UR32 ;  /* 0x00000020000a7c82 */ /* 0x000fe20008000000 */
[----:B------:R-:W-:-:S02]  /*5370*/  UMOV UR11, UR33 ;  /* 0x00000021000b7c82 */ /* 0x000fc40008000000 */
[----:B------:R-:W0:Y:S01]  /*5380*/  F2I.U32.TRUNC.NTZ R2, R2 ;  /* 0x0000000200027305 */ /* 0x000e22000020f000 */
[----:B------:R-:W-:Y:S02]  /*5390*/  UIMAD UR4, UR4, UR28, URZ ;  /* 0x0000001c040472a4 */ /* 0x000fe4000f8e023f */
        /* <DEDUP_REMOVED lines=9> */
[----:B------:R-:W-:Y:S01]  /*5430*/  USHF.R.U64 UR28, UR10, UR29, UR11 ;  /* 0x0000001d0a1c7299 */ /* 0x000fe2000800120b */
[----:B0-----:R-:W-:Y:S01]  /*5440*/  R2UR UR32, R2 ;  /* 0x00000000022072ca */ /* 0x001fe200000e0000 */
[----:B------:R-:W-:Y:S01]  /*5450*/  USHF.R.U32.HI UR10, URZ, UR29, UR11 ;  /* 0x0000001d3f0a7299 */ /* 0x000fe2000801160b */
[----:B------:R-:W-:Y:S01]  /*5460*/  ISETP.NE.AND.EX P0, PT, RZ, UR5, PT, P0 ;  /* 0x00000005ff007c0c */ /* 0x000fe2000bf05300 */
[----:B------:R-:W-:Y:S01]  /*5470*/  ULDC UR33, c[0x0][0x608] ;  /* 0x0001820000217ab9 */ /* 0x000fe20000000800 */
[----:B------:R-:W-:-:S02]  /*5480*/  ULOP3.LUT UR39, URZ, UR34, URZ, 0x33, !UPT ;  /* 0x000000223f277292 */ /* 0x000fc4000f8e333f */
[----:B------:R-:W-:Y:S02]  /*5490*/  USHF.R.U64 UR34, UR28, UR33, UR10 ;  /* 0x000000211c227299 */ /* 0x000fe4000800120a */
[----:B------:R-:W-:Y:S01]  /*54a0*/  USHF.R.U32.HI UR10, URZ, UR33, UR10 ;  /* 0x000000213f0a7299 */ /* 0x000fe2000801160a */
[----:B------:R-:W-:Y:S01]  /*54b0*/  UMOV UR36, 0x1 ;  /* 0x0000000100247882 */ /* 0x000fe20000000000 */
[----:B------:R-:W-:Y:S02]  /*54c0*/  UIADD3 UR30, -UR30, URZ, URZ ;  /* 0x0000003f1e1e7290 */ /* 0x000fe4000fffe13f */
[----:B------:R-:W-:Y:S02]  /*54d0*/  USHF.L.U32 UR29, UR36, UR38, URZ ;  /* 0x00000026241d7299 */ /* 0x000fe4000800063f */
[----:B------:R-:W-:Y:S01]  /*54e0*/  USHF.R.U64 UR36, UR34, UR38, UR10 ;  /* 0x0000002622247299 */ /* 0x000fe2000800120a */
[----:B------:R-:W-:Y:S01]  /*54f0*/  ULDC UR31, c[0x0][0x144] ;  /* 0x00005100001f7ab9 */ /* 0x000fe20000000800 */
[----:B------:R-:W-:Y:S01]  /*5500*/  ULDC UR9, c[0x0][0x600] ;  /* 0x0001800000097ab9 */ /* 0x000fe20000000800 */
[----:B------:R-:W-:-:S02]  /*5510*/  UIADD3 UR37, -UR32, URZ, URZ ;  /* 0x0000003f20257290 */ /* 0x000fc4000fffe13f */
[----:B------:R-:W-:Y:S02]  /*5520*/  USHF.R.U32.HI UR33, URZ, UR38, UR10 ;  /* 0x000000263f217299 */ /* 0x000fe4000801160a */
[----:B------:R-:W-:Y:S02]  /*5530*/  UIADD3 UR27, UR9, -0x1, URZ ;  /* 0xffffffff091b7890 */ /* 0x000fe4000fffe03f */
        /* <DEDUP_REMOVED lines=16> */
.L_x_103:
[----:B------:R-:W-:Y:S01]  /*5640*/  USHF.R.U64 UR4, UR32, UR40, UR33 ;  /* 0x0000002820047299 */ /* 0x000fe20008001221 */
[----:B------:R-:W-:Y:S01]  /*5650*/  IMAD.MOV.U32 R10, RZ, RZ, 0x1 ;  /* 0x00000001ff0a7424 */ /* 0x000fe200078e00ff */
[----:B------:R-:W-:Y:S01]  /*5660*/  ULOP3.LUT UR34, UR34, UR39, URZ, 0xc0, !UPT ;  /* 0x0000002722227292 */ /* 0x000fe2000f8ec03f */
[----:B------:R-:W-:Y:S01]  /*5670*/  IMAD.U32 R4, RZ, RZ, UR6 ;  /* 0x00000006ff047e24 */ /* 0x000fe2000f8e00ff */
[----:B------:R-:W-:Y:S02]  /*5680*/  UIADD3 UR5, -UR4, URZ, URZ ;  /* 0x0000003f04057290 */ /* 0x000fe4000fffe13f */
[----:B------:R-:W-:Y:S02]  /*5690*/  @UP2 UIMAD UR38, UR42, UR37, UR35 ;  /* 0x000000252a2622a4 */ /* 0x000fe4000f8e0223 */
        /* <DEDUP_REMOVED lines=10> */
.L_x_101:
[----:B------:R-:W-:Y:S01]  /*5740*/  UIADD3 UR15, UR25, UR15, URZ ;  /* 0x0000000f190f7290 */ /* 0x000fe2000fffe03f */
[----:B------:R-:W-:Y:S02]  /*5750*/  LOP3.LUT P0, RZ, R10, 0xff, RZ, 0xc0, !PT ;  /* 0x000000ff0aff7812 */ /* 0x000fe4000780c0ff */
[----:B------:R-:W-:Y:S01]  /*5760*/  LOP3.LUT R84, R84, 0x1, RZ, 0x3c, !PT ;  /* 0x0000000154547812 */ /* 0x000fe200078e3cff */
[----:B------:R-:W-:Y:S02]  /*5770*/  USHF.R.U32.HI UR4, URZ, 0x2, UR15 ;  /* 0x000000023f047899 */ /* 0x000fe4000801160f */
[----:B------:R-:W-:Y:S02]  /*5780*/  UISETP.GT.U32.AND UP0, UPT, UR15, 0x3, UPT ;  /* 0x000000030f00788c */ /* 0x000fe4000bf04070 */
[----:B------:R-:W-:Y:S02]  /*5790*/  ULOP3.LUT UR4, UR4, 0x1, URZ, 0xc0, !UPT ;  /* 0x0000000104047892 */ /* 0x000fe4000f8ec03f */
[----:B------:R-:W-:-:S02]  /*57a0*/  UISETP.LT.U32.AND UP0, UPT, UR25, 0x4, UP0 ;  /* 0x000000041900788c */ /* 0x000fc40008701070 */
[----:B------:R-:W-:Y:S02]  /*57b0*/  UISETP.NE.U32.AND UP1, UPT, UR4, 0x1, UPT ;  /* 0x000000010400788c */ /* 0x000fe4000bf25070 */
[----:B------:R-:W-:Y:S02]  /*57c0*/  USEL UR5, URZ, 0x1, !UP0 ;  /* 0x000000013f057887 */ /* 0x000fe4000c000000 */
[----:B------:R-:W-:Y:S02]  /*57d0*/  UISETP.GT.U32.AND UP1, UPT, UR25, 0x3, !UP1 ;  /* 0x000000031900788c */ /* 0x000fe4000cf24070 */
[----:B------:R-:W-:Y:S02]  /*57e0*/  ULOP3.LUT UR15, UR15, 0x3, URZ, 0xc0, !UPT ;  /* 0x000000030f0f7892 */ /* 0x000fe4000f8ec03f */
[----:B------:R-:W-:-:S04]  /*57f0*/  USEL UR4, URZ, 0x1, !UP1 ;  /* 0x000000013f047887 */ /* 0x000fc8000c800000 */
[----:B------:R-:W-:Y:S01]  /*5800*/  ULOP3.LUT UR21, UR4, UR21, UR5, 0x96, !UPT ;  /* 0x0000001504157292 */ /* 0x000fe2000f8e9605 */
[----:B------:R-:W-:Y:S11]  /*5810*/  @P0 BRA `(.L_x_104) ;  /* 0xffffffbc00500947 */ /* 0x000ff6000383ffff */
[----:B------:R-:W-:Y:S05]  /*5820*/  EXIT ;  /* 0x000000000000794d */ /* 0x000fea0003800000 */
.L_x_12:
[----:B------:R-:W-:-:S08]  /*5830*/  ISETP.NE.AND P0, PT, RZ, UR8, PT ;  /* 0x00000008ff007c0c */ /* 0x000fd0000bf05270 */
[----:B-1---5:R-:W0:-:S00]  /*5840*/  USETMAXREG.DEALLOC.CTAPOOL 0x28 ;  /* 0x00000028000079c8 */ /* 0x022e0000080e0500 */
[----:B------:R-:W-:Y:S05]  /*5850*/  @P0 EXIT ;  /* 0x000000000000094d */ /* 0x000fea0003800000 */
[----:B0-----:R-:W-:Y:S01]  /*5860*/  LOP3.LUT P0, RZ, R9, 0xff, RZ, 0xc0, !PT ;  /* 0x000000ff09ff7812 */ /* 0x001fe2000780c0ff */
[----:B------:R-:W-:Y:S02]  /*5870*/  IMAD.MOV.U32 R10, RZ, RZ, 0x1 ;  /* 0x00000001ff0a7424 */ /* 0x000fe400078e00ff */
[----:B------:R-:W-:-:S10]  /*5880*/  IMAD.MOV.U32 R11, RZ, RZ, RZ ;  /* 0x000000ffff0b7224 */ /* 0x000fd400078e00ff */
[----:B------:R-:W-:Y:S05]  /*5890*/  @!P0 BRA `(.L_x_105) ;  /* 0x0000000c00108947 */ /* 0x000fea0003800000 */
[----:B------:R-:W-:Y:S01]  /*58a0*/  LOP3.LUT P0, RZ, R8, 0x1f, RZ, 0xc0, !PT ;  /* 0x0000001f08ff7812 */ /* 0x000fe2000780c0ff */
[----:B------:R-:W-:Y:S01]  /*58b0*/  ULDC UR5, c[0x0][0x658] ;  /* 0x0001960000057ab9 */ /* 0x000fe20000000800 */
[----:B------:R-:W-:Y:S01]  /*58c0*/  UMOV UR6, 0xffffffff ;  /* 0xffffffff00067882 */ /* 0x000fe20000000000 */
[----:B------:R-:W-:Y:S01]  /*58d0*/  BSSY B0, `(.L_x_105) ;  /* 0x00000c0000007945 */ /* 0x000fe20003800000 */
[----:B------:R-:W-:Y:S01]  /*58e0*/  USHF.L.U32 UR6, UR6, UR5, URZ ;  /* 0x0000000506067299 */ /* 0x000fe2000800063f */
[C---:B------:R-:W-:Y:S01]  /*58f0*/  ISETP.NE.AND P3, PT, R14.reuse, RZ, PT ;  /* 0x000000ff0e00720c */ /* 0x040fe20003f65270 */
[----:B------:R-:W-:Y:S01]  /*5900*/  IMAD.MOV.U32 R12, RZ, RZ, 0x1 ;  /* 0x00000001ff0c7424 */ /* 0x000fe200078e00ff */
[----:B------:R-:W-:Y:S01]  /*5910*/  ISETP.NE.OR P0, PT, R14, RZ, !P0 ;  /* 0x000000ff0e00720c */ /* 0x000fe20004705670 */
[----:B------:R-:W-:Y:S01]  /*5920*/  IMAD.MOV.U32 R10, RZ, RZ, 0x1 ;  /* 0x00000001ff0a7424 */ /* 0x000fe200078e00ff */
[----:B------:R-:W-:Y:S01]  /*5930*/  ULDC UR4, c[0x0][0x600] ;  /* 0x0001800000047ab9 */ /* 0x000fe20000000800 */
[----:B------:R-:W-:Y:S01]  /*5940*/  IMAD.MOV.U32 R11, RZ, RZ, RZ ;  /* 0x000000ffff0b7224 */ /* 0x000fe200078e00ff */
[----:B------:R-:W-:Y:S01]  /*5950*/  UMOV UR8, 0x1 ;  /* 0x0000000100087882 */ /* 0x000fe20000000000 */
[----:B------:R-:W-:-:S02]  /*5960*/  UIADD3 UR27, UR14, 0x1, URZ ;  /* 0x000000010e1b7890 */ /* 0x000fc4000fffe03f */
[----:B------:R-:W-:Y:S02]  /*5970*/  ULOP3.LUT UR26, UR13, 0x2, URZ, 0xfc, !UPT ;  /* 0x000000020d1a7892 */ /* 0x000fe4000f8efc3f */
[----:B------:R-:W-:Y:S02]  /*5980*/  UIADD3 UR4, UR4, -0x1, URZ ;  /* 0xffffffff04047890 */ /* 0x000fe4000fffe03f */
[----:B------:R-:W-:Y:S02]  /*5990*/  USHF.L.U32 UR5, UR8, UR5, URZ ;  /* 0x0000000508057299 */ /* 0x000fe4000800063f */
[----:B------:R-:W-:Y:S01]  /*59a0*/  ULOP3.LUT UR6, URZ, UR6, URZ, 0x33, !UPT ;  /* 0x000000063f067292 */ /* 0x000fe2000f8e333f */
[----:B------:R-:W-:-:S11]  /*59b0*/  ULDC.64 UR24, c[0x0][0x198] ;  /* 0x0000660000187ab9 */ /* 0x000fd60000000a00 */
.L_x_117:
[----:B------:R-:W-:-:S03]  /*59c0*/  UMOV UR8, 0xffffffff ;  /* 0xffffffff00087882 */ /* 0x000fc60000000000 */
[----:B------:R-:W-:Y:S05]  /*59d0*/  BRA.DIV UR8, `(.L_x_106) ;  /* 0x0000000e08dc7947 */ /* 0x000fea000b800000 */
[----:B------:R-:W-:-:S13]  /*59e0*/  ELECT P1, URZ, PT ;  /* 0x00000000003f782f */ /* 0x000fda0003820000 */
.L_x_130:
[----:B------:R-:W0:Y:S01]  /*59f0*/  LDC R6, c[0x0][0x28c] ;  /* 0x0000a300ff067b82 */ /* 0x000e220000000800 */
[----:B------:R-:W-:Y:S01]  /*5a00*/  BSSY B1, `(.L_x_107) ;  /* 0x0000036000017945 */ /* 0x000fe20003800000 */
[----:B0-----:R-:W-:-:S13]  /*5a10*/  ISETP.LT.OR P1, PT, R6, 0x1, !P1 ;  /* 0x000000010600780c */ /* 0x001fda0004f21670 */
[----:B------:R-:W-:Y:S05]  /*5a20*/  @P1 BRA `(.L_x_108) ;  /* 0x0000000000cc1947 */ /* 0x000fea0003800000 */
[----:B------:R-:W-:Y:S02]  /*5a30*/  IMAD.SHL.U32 R8, R3, 0x40, RZ ;  /* 0x0000004003087824 */ /* 0x000fe400078e00ff */
[----:B------:R-:W-:Y:S02]  /*5a40*/  IMAD.SHL.U32 R9, R2, 0x40, RZ ;  /* 0x0000004002097824 */ /* 0x000fe400078e00ff */
[----:B------:R-:W-:Y:S02]  /*5a50*/  IMAD.MOV.U32 R15, RZ, RZ, RZ ;  /* 0x000000ffff0f7224 */ /* 0x000fe400078e00ff */
[----:B------:R-:W-:Y:S02]  /*5a60*/  IMAD.U32 R16, RZ, RZ, UR27 ;  /* 0x0000001bff107e24 */ /* 0x000fe4000f8e00ff */
[----:B------:R-:W-:Y:S02]  /*5a70*/  IMAD.MOV.U32 R2, RZ, RZ, R10 ;  /* 0x000000ffff027224 */ /* 0x000fe400078e000a */
[----:B------:R-:W-:-:S07]  /*5a80*/  IMAD.MOV.U32 R3, RZ, RZ, R11 ;  /* 0x000000ffff037224 */ /* 0x000fce00078e000b */
.L_x_112:
[----:B------:R-:W0:Y:S01]  /*5a90*/  S2R R7, SR_CgaCtaId ;  /* 0x0000000000077919 */ /* 0x000e220000008800 */
[----:B-1----:R-:W-:-:S04]  /*5aa0*/  MOV R6, 0x400 ;  /* 0x0000040000067802 */ /* 0x002fc80000000f00 */
[----:B0-----:R-:W-:Y:S02]  /*5ab0*/  LEA R14, R7, R6, 0x18 ;  /* 0x00000006070e7211 */ /* 0x001fe400078ec0ff */
[----:B------:R-:W-:Y:S01]  /*5ac0*/  SHF.L.U32 R6, R2, 0x1f, RZ ;  /* 0x0000001f02067819 */ /* 0x000fe200000006ff */
[----:B------:R-:W0:Y:S02]  /*5ad0*/  @!P3 LDC R7, c[0x0][0x500] ;  /* 0x00014000ff07bb82 */ /* 0x000e240000000800 */
[----:B------:R-:W-:-:S04]  /*5ae0*/  IMAD R13, R3, 0x8, R14 ;  /* 0x00000008030d7824 */ /* 0x000fc800078e020e */
[----:B------:R-:W1:Y:S02]  /*5af0*/  SYNCS.PHASECHK.TRANS64.TRYWAIT P1, [R13+URZ+0x20], R6 ;  /* 0x000020060d0075a7 */ /* 0x000e64000802017f */
[----:B-1----:R-:W-:Y:S05]  /*5b00*/  @!P1 BRA `(.L_x_109) ;  /* 0x0000000c00b09947 */ /* 0x002fea0003800000 */
.L_x_131:
[----:B------:R-:W-:Y:S01]  /*5b10*/  UPRMT UR8, UR26, 0x9910, URZ ;  /* 0x000099101a087896 */ /* 0x000fe2000800003f */
[----:B0-----:R0:W-:Y:S03]  /*5b20*/  @!P3 SYNCS.ARRIVE.TRANS64 RZ, [R13+URZ], R7 ;  /* 0x000000070dffb9a7 */ /* 0x0011e6000800003f */
[----:B------:R-:W-:-:S06]  /*5b30*/  UISETP.NE.AND UP0, UPT, UR8, 0x2, UPT ;  /* 0x000000020800788c */ /* 0x000fcc000bf05270 */
[----:B------:R-:W-:-:S13]  /*5b40*/  PLOP3.LUT P1, PT, PT, PT, UP0, 0x80, 0x0 ;  /* 0x000000000000781c */ /* 0x000fda0003f2f008 */
[----:B0-----:R-:W-:Y:S05]  /*5b50*/  @P1 BRA `(.L_x_110) ;  /* 0x0000000000041947 */ /* 0x001fea0003800000 */
[----:B------:R-:W-:Y:S01]  /*5b60*/  BPT.TRAP 0x1 ;  /* 0x000000040000795c */ /* 0x000fe20000300000 */
.L_x_110:
[----:B------:R-:W-:Y:S05]  /*5b70*/  @P0 BRA `(.L_x_111) ;  /* 0x0000000000040947 */ /* 0x000fea0003800000 */
[----:B------:R-:W-:Y:S01]  /*5b80*/  BPT.TRAP 0x1 ;  /* 0x000000040000795c */ /* 0x000fe20000300000 */
.L_x_111:
[----:B------:R-:W-:Y:S01]  /*5b90*/  IMAD R14, R3, 0x2000, R14 ;  /* 0x00002000030e7824 */ /* 0x000fe200078e020e */
[----:B------:R-:W-:Y:S01]  /*5ba0*/  R2UR UR9, R13 ;  /* 0x000000000d0972ca */ /* 0x000fe200000e0000 */
[----:B------:R-:W-:Y:S01]  /*5bb0*/  VIADD R16, R16, 0xffffffff ;  /* 0xffffffff10107836 */ /* 0x000fe20000000000 */
[----:B------:R-:W-:Y:S01]  /*5bc0*/  UIADD3 UR18, UP0, UR24, 0xf0, URZ ;  /* 0x000000f018127890 */ /* 0x000fe2000ff1e03f */
[----:B------:R-:W-:Y:S01]  /*5bd0*/  R2UR UR11, R9 ;  /* 0x00000000090b72ca */ /* 0x000fe200000e0000 */
[----:B------:R-:W-:Y:S01]  /*5be0*/  UIADD3 UR28, UP1, UR24, 0x1f0, URZ ;  /* 0x000001f0181c7890 */ /* 0x000fe2000ff3e03f */
[----:B------:R-:W-:Y:S01]  /*5bf0*/  R2UR UR8, R14 ;  /* 0x000000000e0872ca */ /* 0x000fe200000e0000 */
[----:B------:R-:W-:Y:S01]  /*5c00*/  UIADD3.X UR19, URZ, UR25, URZ, UP0, !UPT ;  /* 0x000000193f137290 */ /* 0x000fe200087fe43f */
[----:B------:R-:W-:Y:S01]  /*5c10*/  R2UR UR10, R15 ;  /* 0x000000000f0a72ca */ /* 0x000fe200000e0000 */
[----:B------:R-:W-:Y:S01]  /*5c20*/  VIADD R3, R3, 0x1 ;  /* 0x0000000103037836 */ /* 0x000fe20000000000 */
[----:B------:R-:W-:Y:S01]  /*5c30*/  R2UR UR12, R4 ;  /* 0x00000000040c72ca */ /* 0x000fe200000e0000 */
[----:B------:R-:W-:Y:S01]  /*5c40*/  UIADD3.X UR29, URZ, UR25, URZ, UP1, !UPT ;  /* 0x000000193f1d7290 */ /* 0x000fe20008ffe43f */
[----:B------:R-:W-:Y:S01]  /*5c50*/  R2UR UR23, R8 ;  /* 0x00000000081772ca */ /* 0x000fe200000e0000 */
[----:B------:R-:W-:Y:S01]  /*5c60*/  UMOV UR20, 0x0 ;  /* 0x0000000000147882 */ /* 0x000fe20000000000 */
[----:B------:R-:W-:Y:S01]  /*5c70*/  ISETP.GT.AND P2, PT, R16, 0x1, PT ;  /* 0x000000011000780c */ /* 0x000fe20003f44270 */
[----:B------:R-:W-:Y:S01]  /*5c80*/  UMOV UR21, 0x10000000 ;  /* 0x1000000000157882 */ /* 0x000fe20000000000 */
[----:B------:R-:W-:Y:S01]  /*5c90*/  ISETP.NE.AND P1, PT, R3, 0x4, PT ;  /* 0x000000040300780c */ /* 0x000fe20003f25270 */
[----:B------:R-:W-:-:S02]  /*5ca0*/  VIADD R15, R15, 0x80 ;  /* 0x000000800f0f7836 */ /* 0x000fc40000000000 */
[----:B------:R-:W-:Y:S01]  /*5cb0*/  UIADD3 UR15, UR8, 0x180, URZ ;  /* 0x00000180080f7890 */ /* 0x000fe2000fffe03f */
[----:B------:R-:W-:Y:S01]  /*5cc0*/  SEL R7, RZ, 0x1, P1 ;  /* 0x00000001ff077807 */ /* 0x000fe20000800000 */
[----:B------:R-:W-:Y:S01]  /*5cd0*/  UIADD3 UR22, UR8, 0x8180, URZ ;  /* 0x0000818008167890 */ /* 0x000fe2000fffe03f */
[----:B------:R-:W-:Y:S02]  /*5ce0*/  SEL R3, R3, RZ, P1 ;  /* 0x000000ff03037207 */ /* 0x000fe40000800000 */
[----:B------:R-:W-:Y:S02]  /*5cf0*/  LOP3.LUT R2, R2, R7, RZ, 0x3c, !PT ;  /* 0x0000000702027212 */ /* 0x000fe400078e3cff */
[----:B------:R-:W-:Y:S02]  /*5d00*/  UMOV UR8, UR15 ;  /* 0x0000000f00087c82 */ /* 0x000fe40008000000 */
[----:B------:R0:W-:Y:S02]  /*5d10*/  UTMALDG.3D [UR8], [UR18], desc[UR20] ;  /* 0x00001408120075b4 */ /* 0x0001e40008011000 */
[----:B0-----:R-:W-:Y:S01]  /*5d20*/  UMOV UR8, UR22 ;  /* 0x0000001600087c82 */ /* 0x001fe20008000000 */
[----:B------:R-:W-:-:S02]  /*5d30*/  UMOV UR11, UR23 ;  /* 0x00000017000b7c82 */ /* 0x000fc40008000000 */
[----:B------:R0:W-:Y:S02]  /*5d40*/  UTMALDG.3D [UR8], [UR28], desc[UR20] ;  /* 0x000014081c0075b4 */ /* 0x0001e40008011000 */
[----:B0-----:R-:W-:Y:S05]  /*5d50*/  @P2 BRA `(.L_x_112) ;  /* 0xfffffffc004c2947 */ /* 0x001fea000383ffff */
.L_x_108:
[----:B------:R-:W-:Y:S05]  /*5d60*/  BSYNC B1 ;  /* 0x0000000000017941 */ /* 0x000fea0003800000 */
.L_x_107:
[----:B------:R-:W-:Y:S01]  /*5d70*/  LOP3.LUT P4, RZ, R12, 0xff, RZ, 0xc0, !PT ;  /* 0x000000ff0cff7812 */ /* 0x000fe2000788c0ff */
[----:B------:R-:W-:Y:S01]  /*5d80*/  VIADD R11, R11, UR14 ;  /* 0x0000000e0b0b7c36 */ /* 0x000fe20008000000 */
[----:B------:R-:W-:Y:S01]  /*5d90*/  ULDC.64 UR8, c[0x0][0x650] ;  /* 0x0001940000087ab9 */ /* 0x000fe20000000a00 */
[----:B------:R-:W-:Y:S01]  /*5da0*/  BSSY B1, `(.L_x_113) ;  /* 0x0000070000017945 */ /* 0x000fe20003800000 */
[----:B-1----:R-:W-:Y:S02]  /*5db0*/  PRMT R6, RZ, 0x7610, R6 ;  /* 0x00007610ff067816 */ /* 0x002fe40000000006 */
[C---:B------:R-:W-:Y:S02]  /*5dc0*/  ISETP.GT.U32.AND P1, PT, R11.reuse, 0x3, PT ;  /* 0x000000030b00780c */ /* 0x040fe40003f24070 */
[----:B------:R-:W-:Y:S02]  /*5dd0*/  SHF.R.U32.HI R2, RZ, 0x2, R11 ;  /* 0x00000002ff027819 */ /* 0x000fe4000001160b */
[----:B------:R-:W-:-:S02]  /*5de0*/  LOP3.LUT R11, R11, 0x3, RZ, 0xc0, !PT ;  /* 0x000000030b0b7812 */ /* 0x000fc400078ec0ff */
[----:B------:R-:W-:Y:S01]  /*5df0*/  LOP3.LUT R2, R2, 0x1, RZ, 0xc0, !PT ;  /* 0x0000000102027812 */ /* 0x000fe200078ec0ff */
[----:B------:R-:W0:Y:S01]  /*5e00*/  @P4 S2R R4, SR_CgaCtaId ;  /* 0x0000000000044919 */ /* 0x000e220000008800 */
[----:B------:R-:W-:Y:S02]  /*5e10*/  @P4 MOV R3, 0x400 ;  /* 0x0000040000034802 */ /* 0x000fe40000000f00 */
[----:B------:R-:W-:Y:S02]  /*5e20*/  ISETP.NE.U32.AND P2, PT, R2, 0x1, PT ;  /* 0x000000010200780c */ /* 0x000fe40003f45070 */
[----:B------:R-:W-:Y:S02]  /*5e30*/  PRMT R12, RZ, 0x7610, R12 ;  /* 0x00007610ff0c7816 */ /* 0x000fe4000000000c */
[----:B0-----:R-:W-:Y:S01]  /*5e40*/  @P4 LEA R3, R4, R3, 0x18 ;  /* 0x0000000304034211 */ /* 0x001fe200078ec0ff */
[----:B------:R-:W-:-:S03]  /*5e50*/  IMAD.U32 R4, RZ, RZ, UR14 ;  /* 0x0000000eff047e24 */ /* 0x000fc6000f8e00ff */
[----:B------:R0:W-:Y:S01]  /*5e60*/  @P4 SYNCS.ARRIVE.TRANS64.A1T0 RZ, [R3+URZ+0x78], RZ ;  /* 0x000078ff03ff49a7 */ /* 0x0001e2000810003f */
[----:B------:R-:W-:Y:S02]  /*5e70*/  IADD3 R0, P4, R0, UR16, RZ ;  /* 0x0000001000007c10 */ /* 0x000fe4000ff9e0ff */
[----:B------:R-:W-:Y:S02]  /*5e80*/  ISETP.LT.U32.AND P1, PT, R4, 0x4, P1 ;  /* 0x000000040400780c */ /* 0x000fe40000f21070 */
[----:B------:R-:W-:Y:S02]  /*5e90*/  IADD3.X R5, R5, UR7, RZ, P4, !PT ;  /* 0x0000000705057c10 */ /* 0x000fe4000a7fe4ff */
[----:B------:R-:W-:Y:S02]  /*5ea0*/  ISETP.GE.U32.AND P4, PT, R0, UR8, PT ;  /* 0x0000000800007c0c */ /* 0x000fe4000bf86070 */
[----:B0-----:R-:W-:Y:S02]  /*5eb0*/  SEL R3, RZ, 0x1, !P1 ;  /* 0x00000001ff037807 */ /* 0x001fe40004800000 */
[----:B------:R-:W-:-:S02]  /*5ec0*/  ISETP.GE.U32.AND.EX P1, PT, R5, UR9, PT, P4 ;  /* 0x0000000905007c0c */ /* 0x000fc4000bf26140 */
[----:B------:R-:W-:Y:S01]  /*5ed0*/  ISETP.GT.U32.AND P2, PT, R4, 0x3, !P2 ;  /* 0x000000030400780c */ /* 0x000fe20005744070 */
[----:B------:R-:W-:-:S03]  /*5ee0*/  IMAD.MOV.U32 R4, RZ, RZ, -0x1 ;  /* 0xffffffffff047424 */ /* 0x000fc600078e00ff */
[----:B------:R-:W-:-:S04]  /*5ef0*/  SEL R2, RZ, 0x1, !P2 ;  /* 0x00000001ff027807 */ /* 0x000fc80005000000 */
[----:B------:R-:W-:Y:S01]  /*5f00*/  LOP3.LUT R10, R2, R10, R3, 0x96, !PT ;  /* 0x0000000a020a7212 */ /* 0x000fe200078e9603 */
[----:B------:R-:W-:Y:S02]  /*5f10*/  IMAD.MOV.U32 R2, RZ, RZ, -0x1 ;  /* 0xffffffffff027424 */ /* 0x000fe400078e00ff */
[----:B------:R-:W-:Y:S01]  /*5f20*/  IMAD.MOV.U32 R3, RZ, RZ, -0x1 ;  /* 0xffffffffff037424 */ /* 0x000fe200078e00ff */
[----:B------:R-:W-:Y:S06]  /*5f30*/  @P1 BRA `(.L_x_114) ;  /* 0x0000000400581947 */ /* 0x000fec0003800000 */
[----:B------:R-:W0:Y:S01]  /*5f40*/  S2UR UR8, SR_CTAID.X ;  /* 0x00000000000879c3 */ /* 0x000e220000002500 */
[----:B------:R-:W-:Y:S01]  /*5f50*/  ULDC.64 UR10, c[0x0][0x628] ;  /* 0x00018a00000a7ab9 */ /* 0x000fe20000000a00 */
[----:B------:R-:W-:Y:S01]  /*5f60*/  ULDC UR9, c[0x0][0x150] ;  /* 0x0000540000097ab9 */ /* 0x000fe20000000800 */
[----:B------:R-:W-:Y:S01]  /*5f70*/  ISETP.NE.U32.AND P1, PT, RZ, UR10, PT ;  /* 0x0000000aff007c0c */ /* 0x000fe2000bf25070 */
[----:B------:R-:W-:Y:S01]  /*5f80*/  ULDC UR12, c[0x0][0x630] ;  /* 0x00018c00000c7ab9 */ /* 0x000fe20000000800 */
[----:B------:R-:W-:Y:S01]  /*5f90*/  ULDC UR18, c[0x0][0x154] ;  /* 0x0000550000127ab9 */ /* 0x000fe20000000800 */
[----:B------:R-:W-:Y:S01]  /*5fa0*/  IMAD.MOV.U32 R2, RZ, RZ, R0 ;  /* 0x000000ffff027224 */ /* 0x000fe200078e0000 */
[----:B------:R-:W-:Y:S01]  /*5fb0*/  ISETP.NE.AND.EX P1, PT, RZ, UR11, PT, P1 ;  /* 0x0000000bff007c0c */ /* 0x000fe2000bf25310 */
[----:B------:R-:W1:Y:S01]  /*5fc0*/  S2UR UR15, SR_CTAID.Y ;  /* 0x00000000000f79c3 */ /* 0x000e620000002600 */
[----:B0-----:R-:W-:-:S05]  /*5fd0*/  I2FP.F32.U32 R3, UR8 ;  /* 0x0000000800037c45 */ /* 0x001fca0008201000 */
[----:B------:R-:W-:Y:S01]  /*5fe0*/  FMUL R4, R3, UR9 ;  /* 0x0000000903047c20 */ /* 0x000fe20008400000 */
[----:B------:R-:W-:-:S05]  /*5ff0*/  IMAD.MOV.U32 R3, RZ, RZ, R5 ;  /* 0x000000ffff037224 */ /* 0x000fca00078e0005 */
[----:B------:R-:W-:Y:S05]  /*6000*/  @!P1 BRA `(.L_x_115) ;  /* 0x0000000000289947 */ /* 0x000fea0003800000 */
[----:B------:R-:W-:Y:S02]  /*6010*/  ULDC UR9, c[0x0][0x634] ;  /* 0x00018d0000097ab9 */ /* 0x000fe40000000800 */
[----:B------:R-:W-:-:S05]  /*6020*/  IADD3 R9, P1, R0, UR9, RZ ;  /* 0x0000000900097c10 */ /* 0x000fca000ff3e0ff */
[----:B------:R-:W-:-:S04]  /*6030*/  IMAD.X R13, RZ, RZ, R5, P1 ;  /* 0x000000ffff0d7224 */ /* 0x000fc800008e0605 */
[----:B------:R-:W-:-:S04]  /*6040*/  IMAD.WIDE.U32 R6, R13, UR10, RZ ;  /* 0x0000000a0d067c25 */ /* 0x000fc8000f8e00ff */
[----:B------:R-:W-:-:S04]  /*6050*/  IMAD.WIDE.U32 R6, P1, R9, UR11, R6 ;  /* 0x0000000b09067c25 */ /* 0x000fc8000f820006 */
[----:B------:R-:W-:-:S04]  /*6060*/  IMAD.WIDE.U32 R8, R9, UR10, RZ ;  /* 0x0000000a09087c25 */ /* 0x000fc8000f8e00ff */
[----:B------:R-:W-:Y:S01]  /*6070*/  IMAD.X R3, RZ, RZ, RZ, P1 ;  /* 0x000000ffff037224 */ /* 0x000fe200008e06ff */
[----:B------:R-:W-:Y:S01]  /*6080*/  IADD3 RZ, P1, R9, R6, RZ ;  /* 0x0000000609ff7210 */ /* 0x000fe20007f3e0ff */
[----:B------:R-:W-:-:S04]  /*6090*/  IMAD.MOV.U32 R2, RZ, RZ, R7 ;  /* 0x000000ffff027224 */ /* 0x000fc800078e0007 */
[----:B------:R-:W-:-:S08]  /*60a0*/  IMAD.WIDE.U32.X R2, R13, UR11, R2, P1 ;  /* 0x0000000b0d027c25 */ /* 0x000fd000088e0402 */
.L_x_115:
[--C-:B------:R-:W-:Y:S01]  /*60b0*/  SHF.R.U64 R13, R2, UR12, R3.reuse ;  /* 0x0000000c020d7c19 */ /* 0x100fe20008001203 */
[----:B------:R0:W2:Y:S01]  /*60c0*/  F2I.U32.TRUNC.NTZ R9, R4 ;  /* 0x0000000400097305 */ /* 0x0000a2000020f000 */
[----:B------:R-:W-:Y:S01]  /*60d0*/  SHF.R.U32.HI R2, RZ, UR12, R3 ;  /* 0x0000000cff027c19 */ /* 0x000fe20008011603 */
[----:B------:R-:W-:Y:S01]  /*60e0*/  ULDC.64 UR10, c[0x0][0x620] ;  /* 0x00018800000a7ab9 */ /* 0x000fe20000000a00 */
[----:B------:R-:W-:Y:S01]  /*60f0*/  IADD3 R7, P1, RZ, -R13, RZ ;  /* 0x8000000dff077210 */ /* 0x000fe20007f3e0ff */
[----:B------:R-:W3:Y:S01]  /*6100*/  LDC R19, c[0x0][0x610] ;  /* 0x00018400ff137b82 */ /* 0x000ee20000000800 */
[----:B-1----:R-:W-:Y:S01]  /*6110*/  I2FP.F32.U32 R6, UR15 ;  /* 0x0000000f00067c45 */ /* 0x002fe20008201000 */
[----:B------:R-:W-:Y:S01]  /*6120*/  ULDC UR12, c[0x0][0x658] ;  /* 0x00019600000c7ab9 */ /* 0x000fe20000000800 */
[----:B------:R-:W-:Y:S01]  /*6130*/  ULDC UR20, c[0x0][0x648] ;  /* 0x0001920000147ab9 */ /* 0x000fe20000000800 */
[----:B------:R-:W-:Y:S02]  /*6140*/  IMAD.X R2, RZ, RZ, ~R2, P1 ;  /* 0x000000ffff027224 */ /* 0x000fe400008e0e02 */
[----:B------:R-:W-:Y:S01]  /*6150*/  FMUL R8, R6, UR18 ;  /* 0x0000001206087c20 */ /* 0x000fe20008400000 */
[----:B0-----:R-:W-:Y:S01]  /*6160*/  IMAD.MOV.U32 R4, RZ, RZ, R0 ;  /* 0x000000ffff047224 */ /* 0x001fe200078e0000 */
[----:B------:R-:W-:Y:S01]  /*6170*/  ULDC.64 UR18, c[0x0][0x640] ;  /* 0x0001900000127ab9 */ /* 0x000fe20000000a00 */
[----:B------:R-:W-:Y:S01]  /*6180*/  IMAD R6, R2, UR10, RZ ;  /* 0x0000000a02067c24 */ /* 0x000fe2000f8e02ff */
[----:B------:R-:W-:Y:S01]  /*6190*/  ISETP.NE.U32.AND P1, PT, RZ, UR18, PT ;  /* 0x00000012ff007c0c */ /* 0x000fe2000bf25070 */
[----:B------:R-:W-:Y:S01]  /*61a0*/  IMAD.WIDE.U32 R2, R7, UR10, R4 ;  /* 0x0000000a07027c25 */ /* 0x000fe2000f8e0004 */
[----:B------:R-:W0:Y:S01]  /*61b0*/  F2I.U32.TRUNC.NTZ R8, R8 ;  /* 0x0000000800087305 */ /* 0x000e22000020f000 */
[----:B--2---:R-:W-:Y:S01]  /*61c0*/  R2UR UR9, R9 ;  /* 0x00000000090972ca */ /* 0x004fe200000e0000 */
[----:B------:R-:W-:Y:S01]  /*61d0*/  ULDC UR10, c[0x0][0x618] ;  /* 0x00018600000a7ab9 */ /* 0x000fe20000000800 */
[----:B------:R-:W-:Y:S01]  /*61e0*/  IMAD R7, R7, UR11, R6 ;  /* 0x0000000b07077c24 */ /* 0x000fe2000f8e0206 */
[----:B------:R-:W-:-:S03]  /*61f0*/  ISETP.NE.AND.EX P1, PT, RZ, UR19, PT, P1 ;  /* 0x00000013ff007c0c */ /* 0x000fc6000bf25310 */
[----:B------:R-:W-:-:S05]  /*6200*/  IMAD.IADD R3, R3, 0x1, R7 ;  /* 0x0000000103037824 */ /* 0x000fca00078e0207 */
[--C-:B------:R-:W-:Y:S02]  /*6210*/  SHF.R.U64 R4, R2, UR10, R3.reuse ;  /* 0x0000000a02047c19 */ /* 0x100fe40008001203 */
[----:B------:R-:W-:Y:S01]  /*6220*/  SHF.R.U32.HI R3, RZ, UR10, R3 ;  /* 0x0000000aff037c19 */ /* 0x000fe20008011603 */
[----:B------:R-:W-:Y:S01]  /*6230*/  ULDC UR10, c[0x0][0x608] ;  /* 0x00018200000a7ab9 */ /* 0x000fe20000000800 */
[----:B0-----:R-:W-:Y:S02]  /*6240*/  R2UR UR11, R8 ;  /* 0x00000000080b72ca */ /* 0x001fe400000e0000 */
[--C-:B------:R-:W-:Y:S02]  /*6250*/  SHF.R.U64 R14, R4, UR10, R3.reuse ;  /* 0x0000000a040e7c19 */ /* 0x100fe40008001203 */
[----:B------:R-:W-:Y:S01]  /*6260*/  SHF.R.U32.HI R3, RZ, UR10, R3 ;  /* 0x0000000aff037c19 */ /* 0x000fe20008011603 */
[----:B------:R-:W-:-:S03]  /*6270*/  UIADD3 UR10, -UR9, URZ, URZ ;  /* 0x0000003f090a7290 */ /* 0x000fc6000fffe13f */
[--C-:B------:R-:W-:Y:S01]  /*6280*/  SHF.R.U64 R17, R14, UR12, R3.reuse ;  /* 0x0000000c0e117c19 */ /* 0x100fe20008001203 */
[----:B------:R-:W-:Y:S01]  /*6290*/  ULDC UR9, c[0x0][0x144] ;  /* 0x0000510000097ab9 */ /* 0x000fe20000000800 */
[----:B------:R-:W-:-:S03]  /*62a0*/  SHF.R.U32.HI R3, RZ, UR12, R3 ;  /* 0x0000000cff037c19 */ /* 0x000fc60008011603 */
[----:B------:R-:W-:Y:S01]  /*62b0*/  IMAD.MOV.U32 R2, RZ, RZ, R17 ;  /* 0x000000ffff027224 */ /* 0x000fe200078e0011 */
[----:B------:R-:W-:Y:S06]  /*62c0*/  @!P1 BRA `(.L_x_116) ;  /* 0x0000000000289947 */ /* 0x000fec0003800000 */
        /* <DEDUP_REMOVED lines=10> */
.L_x_116:
[----:B------:R-:W-:Y:S01]  /*6370*/  UIADD3 UR11, -UR11, URZ, URZ ;  /* 0x0000003f0b0b7290 */ /* 0x000fe2000fffe13f */
[----:B------:R-:W-:Y:S01]  /*6380*/  SHF.R.U64 R3, R2, UR20, R3 ;  /* 0x0000001402037c19 */ /* 0x000fe20008001203 */
[----:B------:R-:W-:Y:S01]  /*6390*/  UIMAD UR8, UR9, UR10, UR8 ;  /* 0x0000000a090872a4 */ /* 0x000fe2000f8e0208 */
[----:B------:R-:W-:Y:S02]  /*63a0*/  LOP3.LUT R2, R14, UR6, RZ, 0xc0, !PT ;  /* 0x000000060e027c12 */ /* 0x000fe4000f8ec0ff */
[----:B------:R-:W-:Y:S01]  /*63b0*/  ULDC UR9, c[0x0][0x148] ;  /* 0x0000520000097ab9 */ /* 0x000fe20000000800 */
[----:B------:R-:W-:Y:S01]  /*63c0*/  IMAD.MOV R6, RZ, RZ, -R3 ;  /* 0x000000ffff067224 */ /* 0x000fe200078e0a03 */
[----:B------:R-:W-:Y:S01]  /*63d0*/  @UP2 UIMAD UR8, UR9, UR11, UR15 ;  /* 0x0000000b090822a4 */ /* 0x000fe2000f8e020f */
[----:B------:R-:W-:Y:S01]  /*63e0*/  IMAD R2, R3, UR5, R2 ;  /* 0x0000000503027c24 */ /* 0x000fe2000f8e0202 */
[----:B------:R-:W-:Y:S01]  /*63f0*/  LOP3.LUT R4, R4, UR4, RZ, 0xc0, !PT ;  /* 0x0000000404047c12 */ /* 0x000fe2000f8ec0ff */
[----:B------:R-:W-:Y:S01]  /*6400*/  ULDC UR9, c[0x0][0x638] ;  /* 0x00018e0000097ab9 */ /* 0x000fe20000000800 */
[----:B------:R-:W-:Y:S01]  /*6410*/  PLOP3.LUT P1, PT, PT, PT, UP2, 0x80, 0x0 ;  /* 0x000000000000781c */ /* 0x000fe20003f2f028 */
[----:B------:R-:W-:-:S02]  /*6420*/  IMAD R3, R6, UR9, R17 ;  /* 0x0000000906037c24 */ /* 0x000fc4000f8e0211 */
[----:B---3--:R-:W-:Y:S01]  /*6430*/  IMAD R2, R2, R19, UR8 ;  /* 0x0000000802027e24 */ /* 0x008fe2000f8e0213 */
[----:B------:R-:W-:Y:S01]  /*6440*/  ULDC UR8, c[0x0][0x600] ;  /* 0x0001800000087ab9 */ /* 0x000fe20000000800 */
[----:B------:R-:W-:Y:S02]  /*6450*/  IMAD.MOV.U32 R6, RZ, RZ, 0x1 ;  /* 0x00000001ff067424 */ /* 0x000fe400078e00ff */
[----:B------:R-:W-:Y:S02]  /*6460*/  IMAD R7, R3, UR8, R4 ;  /* 0x0000000803077c24 */ /* 0x000fe4000f8e0204 */
[----:B------:R-:W-:-:S03]  /*6470*/  IMAD.MOV.U32 R4, RZ, RZ, R13 ;  /* 0x000000ffff047224 */ /* 0x000fc600078e000d */
[----:B------:R-:W-:Y:S02]  /*6480*/  SEL R3, R7, R2, !P1 ;  /* 0x0000000207037207 */ /* 0x000fe40004800000 */
[----:B------:R-:W-:-:S07]  /*6490*/  SEL R2, R2, R7, !P1 ;  /* 0x0000000702027207 */ /* 0x000fce0004800000 */
.L_x_114:
[----:B------:R-:W-:Y:S05]  /*64a0*/  BSYNC B1 ;  /* 0x0000000000017941 */ /* 0x000fea0003800000 */
.L_x_113:
[----:B------:R-:W-:-:S13]  /*64b0*/  LOP3.LUT P1, RZ, R6, 0xff, RZ, 0xc0, !PT ;  /* 0x000000ff06ff7812 */ /* 0x000fda000782c0ff */
[----:B------:R-:W-:Y:S05]  /*64c0*/  @P1 BRA `(.L_x_117) ;  /* 0xfffffff4003c1947 */ /* 0x000fea000383ffff */
[----:B------:R-:W-:Y:S05]  /*64d0*/  BSYNC B0 ;  /* 0x0000000000007941 */ /* 0x000fea0003800000 */
.L_x_105:
[----:B------:R-:W-:-:S03]  /*64e0*/  UMOV UR8, 0xffffffff ;  /* 0xffffffff00087882 */ /* 0x000fc60000000000 */
[----:B------:R-:W-:Y:S05]  /*64f0*/  BRA.DIV UR8, `(.L_x_118) ;  /* 0x0000000608487947 */ /* 0x000fea000b800000 */
[----:B------:R-:W-:-:S13]  /*6500*/  ELECT P0, URZ, PT ;  /* 0x00000000003f782f */ /* 0x000fda0003800000 */
.L_x_134:
[----:B------:R-:W-:Y:S04]  /*6510*/  BSSY B0, `(.L_x_119) ;  /* 0x000002c000007945 */ /* 0x000fe80003800000 */
[----:B------:R-:W-:Y:S05]  /*6520*/  @!P0 BRA `(.L_x_120) ;  /* 0x0000000000a88947 */ /* 0x000fea0003800000 */
[----:B------:R-:W-:-:S04]  /*6530*/  ULOP3.LUT UR8, UR13, 0x2, URZ, 0xfc, !UPT ;  /* 0x000000020d087892 */ /* 0x000fc8000f8efc3f */
[----:B------:R-:W-:-:S06]  /*6540*/  UISETP.NE.AND UP0, UPT, UR8, 0x3, UPT ;  /* 0x000000030800788c */ /* 0x000fcc000bf05270 */
[----:B------:R-:W-:-:S13]  /*6550*/  PLOP3.LUT P0, PT, PT, PT, UP0, 0x80, 0x0 ;  /* 0x000000000000781c */ /* 0x000fda0003f0f008 */
[----:B------:R-:W-:Y:S05]  /*6560*/  @!P0 BRA `(.L_x_121) ;  /* 0x0000000000048947 */ /* 0x000fea0003800000 */
[----:B------:R-:W-:Y:S01]  /*6570*/  BPT.TRAP 0x1 ;  /* 0x000000040000795c */ /* 0x000fe20000300000 */
.L_x_121:
[----:B------:R-:W0:Y:S01]  /*6580*/  S2R R3, SR_CgaCtaId ;  /* 0x0000000000037919 */ /* 0x000e220000008800 */
[----:B------:R-:W-:Y:S02]  /*6590*/  MOV R0, 0x400 ;  /* 0x0000040000007802 */ /* 0x000fe40000000f00 */
[----:B------:R-:W-:Y:S02]  /*65a0*/  SHF.L.U32 R2, R10, 0x1f, RZ ;  /* 0x0000001f0a027819 */ /* 0x000fe400000006ff */
[----:B0-----:R-:W-:-:S05]  /*65b0*/  LEA R0, R3, R0, 0x18 ;  /* 0x0000000003007211 */ /* 0x001fca00078ec0ff */
[----:B------:R-:W-:-:S04]  /*65c0*/  VIADD R0, R0, 0x20 ;  /* 0x0000002000007836 */ /* 0x000fc80000000000 */
[C---:B------:R-:W-:Y:S02]  /*65d0*/  IMAD R5, R11.reuse, 0x8, R0 ;  /* 0x000000080b057824 */ /* 0x040fe400078e0200 */
[----:B------:R-:W-:Y:S02]  /*65e0*/  VIADD R11, R11, 0x1 ;  /* 0x000000010b0b7836 */ /* 0x000fe40000000000 */
[----:B------:R-:W0:Y:S03]  /*65f0*/  SYNCS.PHASECHK.TRANS64.TRYWAIT P0, [R5+URZ], R2 ;  /* 0x00000002050075a7 */ /* 0x000e26000800017f */
[----:B------:R-:W-:-:S04]  /*6600*/  ISETP.NE.AND P1, PT, R11, 0x4, PT ;  /* 0x000000040b00780c */ /* 0x000fc80003f25270 */
[----:B------:R-:W-:Y:S02]  /*6610*/  SEL R3, RZ, 0x1, P1 ;  /* 0x00000001ff037807 */ /* 0x000fe40000800000 */
[----:B------:R-:W-:Y:S02]  /*6620*/  SEL R11, R11, RZ, P1 ;  /* 0x000000ff0b0b7207 */ /* 0x000fe40000800000 */
[----:B------:R-:W-:-:S03]  /*6630*/  LOP3.LUT R10, R10, R3, RZ, 0x3c, !PT ;  /* 0x000000030a0a7212 */ /* 0x000fc600078e3cff */
[----:B------:R-:W-:Y:S01]  /*6640*/  IMAD R7, R11, 0x8, R0 ;  /* 0x000000080b077824 */ /* 0x000fe200078e0200 */
[----:B------:R-:W-:Y:S01]  /*6650*/  SHF.L.U32 R4, R10, 0x1f, RZ ;  /* 0x0000001f0a047819 */ /* 0x000fe200000006ff */
[----:B0-----:R-:W-:Y:S06]  /*6660*/  @!P0 BRA `(.L_x_122) ;  /* 0x0000000400108947 */ /* 0x001fec0003800000 */
.L_x_135:
[----:B------:R-:W1:Y:S01]  /*6670*/  SYNCS.PHASECHK.TRANS64.TRYWAIT P0, [R7+URZ], R4 ;  /* 0x00000004070075a7 */ /* 0x000e62000800017f */
[----:B0-----:R-:W-:-:S05]  /*6680*/  VIADD R2, R11, 0x1 ;  /* 0x000000010b027836 */ /* 0x001fca0000000000 */
[----:B------:R-:W-:-:S04]  /*6690*/  ISETP.NE.AND P1, PT, R2, 0x4, PT ;  /* 0x000000040200780c */ /* 0x000fc80003f25270 */
[----:B------:R-:W-:Y:S02]  /*66a0*/  SEL R3, RZ, 0x1, P1 ;  /* 0x00000001ff037807 */ /* 0x000fe40000800000 */
[----:B------:R-:W-:Y:S02]  /*66b0*/  SEL R9, R2, RZ, P1 ;  /* 0x000000ff02097207 */ /* 0x000fe40000800000 */
[----:B------:R-:W-:-:S03]  /*66c0*/  LOP3.LUT R11, R10, R3, RZ, 0x3c, !PT ;  /* 0x000000030a0b7212 */ /* 0x000fc600078e3cff */
[----:B------:R-:W-:Y:S01]  /*66d0*/  IMAD R6, R9, 0x8, R0 ;  /* 0x0000000809067824 */ /* 0x000fe200078e0200 */
[----:B------:R-:W-:Y:S01]  /*66e0*/  SHF.L.U32 R5, R11, 0x1f, RZ ;  /* 0x0000001f0b057819 */ /* 0x000fe200000006ff */
[----:B-1----:R-:W-:Y:S06]  /*66f0*/  @!P0 BRA `(.L_x_123) ;  /* 0x0000000400008947 */ /* 0x002fec0003800000 */
.L_x_136:
[----:B------:R-:W1:Y:S01]  /*6700*/  SYNCS.PHASECHK.TRANS64.TRYWAIT P0, [R6+URZ], R5 ;  /* 0x00000005060075a7 */ /* 0x000e62000800017f */
[----:B------:R-:W-:-:S05]  /*6710*/  VIADD R2, R9, 0x1 ;  /* 0x0000000109027836 */ /* 0x000fca0000000000 */
[----:B------:R-:W-:-:S04]  /*6720*/  ISETP.NE.AND P1, PT, R2, 0x4, PT ;  /* 0x000000040200780c */ /* 0x000fc80003f25270 */
[----:B0-----:R-:W-:Y:S02]  /*6730*/  SEL R4, RZ, 0x1, P1 ;  /* 0x00000001ff047807 */ /* 0x001fe40000800000 */
[----:B------:R-:W-:Y:S02]  /*6740*/  SEL R3, R2, RZ, P1 ;  /* 0x000000ff02037207 */ /* 0x000fe40000800000 */
[----:B------:R-:W-:Y:S01]  /*6750*/  LOP3.LUT R4, R11, R4, RZ, 0x3c, !PT ;  /* 0x000000040b047212 */ /* 0x000fe200078e3cff */
[----:B-1----:R-:W-:Y:S06]  /*6760*/  @!P0 BRA `(.L_x_124) ;  /* 0x0000000000f88947 */ /* 0x002fec0003800000 */
.L_x_137:
[----:B------:R-:W-:Y:S01]  /*6770*/  IMAD R3, R3, 0x8, R0 ;  /* 0x0000000803037824 */ /* 0x000fe200078e0200 */
[----:B------:R-:W-:-:S07]  /*6780*/  SHF.L.U32 R0, R4, 0x1f, RZ ;  /* 0x0000001f04007819 */ /* 0x000fce00000006ff */
.L_x_125:
[----:B-1----:R1:W2:Y:S02]  /*6790*/  SYNCS.PHASECHK.TRANS64.TRYWAIT P0, [R3+URZ], R0 ;  /* 0x00000000030075a7 */ /* 0x0022a4000800017f */
[----:B--2---:R-:W-:Y:S05]  /*67a0*/  @!P0 NANOSLEEP.SYNCS 0x989680 ;  /* 0x009896800000895d */ /* 0x004fea0003900000 */
[----:B------:R-:W2:Y:S02]  /*67b0*/  @!P0 SYNCS.PHASECHK.TRANS64 P0, [R3+URZ], R0 ;  /* 0x00000000030085a7 */ /* 0x000ea4000800007f */
[----:B--2---:R-:W-:Y:S05]  /*67c0*/  @!P0 BRA `(.L_x_125) ;  /* 0xfffffffc00f08947 */ /* 0x004fea000383ffff */
.L_x_120:
[----:B------:R-:W-:Y:S05]  /*67d0*/  BSYNC B0 ;  /* 0x0000000000007941 */ /* 0x000fea0003800000 */
.L_x_119:
[----:B------:R-:W-:Y:S05]  /*67e0*/  EXIT ;  /* 0x000000000000794d */ /* 0x000fea0003800000 */
.L_x_14:
[----:B0-----:R0:W2:Y:S02]  /*67f0*/  SYNCS.PHASECHK.TRANS64.TRYWAIT P0, [R15+URZ+-0x8], R10 ;  /* 0xfffff80a0f0075a7 */ /* 0x0010a4000800017f */
[----:B--2---:R-:W-:Y:S05]  /*6800*/  @!P0 NANOSLEEP.SYNCS 0x989680 ;  /* 0x009896800000895d */ /* 0x004fea0003900000 */
[----:B------:R-:W2:Y:S02]  /*6810*/  @!P0 SYNCS.PHASECHK.TRANS64 P0, [R15+URZ+-0x8], R10 ;  /* 0xfffff80a0f0085a7 */ /* 0x000ea4000800007f */
[----:B--2---:R-:W-:Y:S05]  /*6820*/  @!P0 BRA `(.L_x_14) ;  /* 0xfffffffc00f08947 */ /* 0x004fea000383ffff */
[----:B------:R-:W-:Y:S05]  /*6830*/  BRA `(.L_x_126) ;  /* 0xffffffac00647947 */ /* 0x000fea000383ffff */
.L_x_19:
[----:B--2---:R-:W-:-:S04]  /*6840*/  IMAD.U32 R11, RZ, RZ, UR4 ;  /* 0x00000004ff0b7e24 */ /* 0x004fc8000f8e00ff */
[----:B------:R2:W3:Y:S03]  /*6850*/  SYNCS.PHASECHK.TRANS64.TRYWAIT P0, [R11+URZ], R10 ;  /* 0x0000000a0b0075a7 */ /* 0x0004e6000800017f */
[----:B---3--:R-:W-:Y:S05]  /*6860*/  @!P0 NANOSLEEP.SYNCS 0x989680 ;  /* 0x009896800000895d */ /* 0x008fea0003900000 */
[----:B------:R-:W3:Y:S02]  /*6870*/  @!P0 SYNCS.PHASECHK.TRANS64 P0, [R11+URZ], R10 ;  /* 0x0000000a0b0085a7 */ /* 0x000ee4000800007f */
[----:B---3--:R-:W-:Y:S05]  /*6880*/  @!P0 BRA `(.L_x_19) ;  /* 0xfffffffc00ec8947 */ /* 0x008fea000383ffff */
[----:B------:R-:W-:Y:S05]  /*6890*/  BRA `(.L_x_18) ;  /* 0xffffffb000107947 */ /* 0x000fea000383ffff */
.L_x_25:
[----:B--2---:R-:W-:-:S04]  /*68a0*/  IMAD.U32 R12, RZ, RZ, UR8 ;  /* 0x00000008ff0c7e24 */ /* 0x004fc8000f8e00ff */
[----:B------:R2:W3:Y:S03]  /*68b0*/  SYNCS.PHASECHK.TRANS64.TRYWAIT P0, [R12+URZ], R11 ;  /* 0x0000000b0c0075a7 */ /* 0x0004e6000800017f */
[----:B---3--:R-:W-:Y:S05]  /*68c0*/  @!P0 NANOSLEEP.SYNCS 0x989680 ;  /* 0x009896800000895d */ /* 0x008fea0003900000 */
[----:B------:R-:W3:Y:S02]  /*68d0*/  @!P0 SYNCS.PHASECHK.TRANS64 P0, [R12+URZ], R11 ;  /* 0x0000000b0c0085a7 */ /* 0x000ee4000800007f */
[----:B---3--:R-:W-:Y:S05]  /*68e0*/  @!P0 BRA `(.L_x_25) ;  /* 0xfffffffc00ec8947 */ /* 0x008fea000383ffff */
[----:B------:R-:W-:Y:S05]  /*68f0*/  BRA `(.L_x_24) ;  /* 0xffffffb400987947 */ /* 0x000fea000383ffff */
.L_x_33:
[----:B---3--:R3:W4:Y:S02]  /*6900*/  SYNCS.PHASECHK.TRANS64.TRYWAIT P0, [R15+URZ+0x8], R10 ;  /* 0x0000080a0f0075a7 */ /* 0x008724000800017f */
[----:B----4-:R-:W-:Y:S05]  /*6910*/  @!P0 NANOSLEEP.SYNCS 0x989680 ;  /* 0x009896800000895d */ /* 0x010fea0003900000 */
[----:B------:R-:W4:Y:S02]  /*6920*/  @!P0 SYNCS.PHASECHK.TRANS64 P0, [R15+URZ+0x8], R10 ;  /* 0x0000080a0f0085a7 */ /* 0x000f24000800007f */
[----:B----4-:R-:W-:Y:S05]  /*6930*/  @!P0 BRA `(.L_x_33) ;  /* 0xfffffffc00f08947 */ /* 0x010fea000383ffff */
[----:B------:R-:W-:Y:S05]  /*6940*/  BRA `(.L_x_127) ;  /* 0xffffffbc00d87947 */ /* 0x000fea000383ffff */
.L_x_106:
[----:B------:R-:W-:Y:S01]  /*6950*/  BSSY B1, `(.L_x_128) ;  /* 0x0000006000017945 */ /* 0x000fe20003800000 */
[----:B------:R-:W-:-:S07]  /*6960*/  IMAD.MOV.U32 R6, RZ, RZ, -0x1 ;  /* 0xffffffffff067424 */ /* 0x000fce00078e00ff */
[----:B------:R-:W-:Y:S05]  /*6970*/  WARPSYNC.COLLECTIVE R6, `(.L_x_129) ;  /* 0x00000000060c7348 */ /* 0x000fea0003c00000 */
[----:B------:R-:W-:Y:S02]  /*6980*/  ELECT P1, UR62, PT ;  /* 0x00000000003e782f */ /* 0x000fe40003820000 */
[----:B------:R-:W-:Y:S01]  /*6990*/  MOV R6, UR62 ;  /* 0x0000003e00067c02 */ /* 0x000fe20008000f00 */
[----:B------:R-:W-:Y:S10]  /*69a0*/  ENDCOLLECTIVE ;  /* 0x000000000000791b */ /* 0x000ff40003800000 */
.L_x_129:
[----:B------:R-:W-:Y:S05]  /*69b0*/  BSYNC B1 ;  /* 0x0000000000017941 */ /* 0x000fea0003800000 */
.L_x_128:
[----:B------:R-:W-:Y:S05]  /*69c0*/  BRA `(.L_x_130) ;  /* 0xfffffff000087947 */ /* 0x000fea000383ffff */
.L_x_109:
[----:B-1----:R1:W2:Y:S02]  /*69d0*/  SYNCS.PHASECHK.TRANS64.TRYWAIT P1, [R13+URZ+0x20], R6 ;  /* 0x000020060d0075a7 */ /* 0x0022a4000802017f */
[----:B--2---:R-:W-:Y:S05]  /*69e0*/  @!P1 NANOSLEEP.SYNCS 0x989680 ;  /* 0x009896800000995d */ /* 0x004fea0003900000 */
[----:B------:R-:W2:Y:S02]  /*69f0*/  @!P1 SYNCS.PHASECHK.TRANS64 P1, [R13+URZ+0x20], R6 ;  /* 0x000020060d0095a7 */ /* 0x000ea4000802007f */
[----:B--2---:R-:W-:Y:S05]  /*6a00*/  @!P1 BRA `(.L_x_109) ;  /* 0xfffffffc00f09947 */ /* 0x004fea000383ffff */
[----:B------:R-:W-:Y:S05]  /*6a10*/  BRA `(.L_x_131) ;  /* 0xfffffff0003c7947 */ /* 0x000fea000383ffff */
.L_x_118:
[----:B------:R-:W-:Y:S01]  /*6a20*/  BSSY B0, `(.L_x_132) ;  /* 0x0000006000007945 */ /* 0x000fe20003800000 */
[----:B------:R-:W-:-:S07]  /*6a30*/  IMAD.MOV.U32 R6, RZ, RZ, -0x1 ;  /* 0xffffffffff067424 */ /* 0x000fce00078e00ff */
[----:B------:R-:W-:Y:S05]  /*6a40*/  WARPSYNC.COLLECTIVE R6, `(.L_x_133) ;  /* 0x00000000060c7348 */ /* 0x000fea0003c00000 */
[----:B------:R-:W-:Y:S02]  /*6a50*/  ELECT P1, UR62, PT ;  /* 0x00000000003e782f */ /* 0x000fe40003820000 */
[----:B------:R-:W-:Y:S01]  /*6a60*/  MOV R6, UR62 ;  /* 0x0000003e00067c02 */ /* 0x000fe20008000f00 */
[----:B------:R-:W-:Y:S10]  /*6a70*/  ENDCOLLECTIVE ;  /* 0x000000000000791b */ /* 0x000ff40003800000 */
.L_x_133:
[----:B------:R-:W-:Y:S05]  /*6a80*/  BSYNC B0 ;  /* 0x0000000000007941 */ /* 0x000fea0003800000 */
.L_x_132:
[----:B------:R-:W-:Y:S01]  /*6a90*/  PLOP3.LUT P0, PT, P1, PT, PT, 0x80, 0x0 ;  /* 0x000000000000781c */ /* 0x000fe20000f0f070 */
[----:B------:R-:W-:-:S12]  /*6aa0*/  BRA `(.L_x_134) ;  /* 0xfffffff800987947 */ /* 0x000fd8000383ffff */
.L_x_122:
[----:B0-----:R0:W1:Y:S02]  /*6ab0*/  SYNCS.PHASECHK.TRANS64.TRYWAIT P0, [R5+URZ], R2 ;  /* 0x00000002050075a7 */ /* 0x001064000800017f */
[----:B-1----:R-:W-:Y:S05]  /*6ac0*/  @!P0 NANOSLEEP.SYNCS 0x989680 ;  /* 0x009896800000895d */ /* 0x002fea0003900000 */
[----:B------:R-:W1:Y:S02]  /*6ad0*/  @!P0 SYNCS.PHASECHK.TRANS64 P0, [R5+URZ], R2 ;  /* 0x00000002050085a7 */ /* 0x000e64000800007f */
[----:B-1----:R-:W-:Y:S05]  /*6ae0*/  @!P0 BRA `(.L_x_122) ;  /* 0xfffffffc00f08947 */ /* 0x002fea000383ffff */
[----:B------:R-:W-:Y:S05]  /*6af0*/  BRA `(.L_x_135) ;  /* 0xfffffff800dc7947 */ /* 0x000fea000383ffff */
.L_x_123:
[----:B0-----:R0:W1:Y:S02]  /*6b00*/  SYNCS.PHASECHK.TRANS64.TRYWAIT P0, [R7+URZ], R4 ;  /* 0x00000004070075a7 */ /* 0x001064000800017f */
[----:B-1----:R-:W-:Y:S05]  /*6b10*/  @!P0 NANOSLEEP.SYNCS 0x989680 ;  /* 0x009896800000895d */ /* 0x002fea0003900000 */
[----:B------:R-:W1:Y:S02]  /*6b20*/  @!P0 SYNCS.PHASECHK.TRANS64 P0, [R7+URZ], R4 ;  /* 0x00000004070085a7 */ /* 0x000e64000800007f */
[----:B-1----:R-:W-:Y:S05]  /*6b30*/  @!P0 BRA `(.L_x_123) ;  /* 0xfffffffc00f08947 */ /* 0x002fea000383ffff */
[----:B------:R-:W-:Y:S05]  /*6b40*/  BRA `(.L_x_136) ;  /* 0xfffffff800ec7947 */ /* 0x000fea000383ffff */
.L_x_124:
[----:B0-----:R0:W1:Y:S02]  /*6b50*/  SYNCS.PHASECHK.TRANS64.TRYWAIT P0, [R6+URZ], R5 ;  /* 0x00000005060075a7 */ /* 0x001064000800017f */
[----:B-1----:R-:W-:Y:S05]  /*6b60*/  @!P0 NANOSLEEP.SYNCS 0x989680 ;  /* 0x009896800000895d */ /* 0x002fea0003900000 */
[----:B------:R-:W1:Y:S02]  /*6b70*/  @!P0 SYNCS.PHASECHK.TRANS64 P0, [R6+URZ], R5 ;  /* 0x00000005060085a7 */ /* 0x000e64000800007f */
[----:B-1----:R-:W-:Y:S05]  /*6b80*/  @!P0 BRA `(.L_x_124) ;  /* 0xfffffffc00f08947 */ /* 0x002fea000383ffff */
[----:B------:R-:W-:Y:S05]  /*6b90*/  BRA `(.L_x_137) ;  /* 0xfffffff800f47947 */ /* 0x000fea000383ffff */
.L_x_138:
[----:B------:R-:W-:-:S00]  /*6ba0*/  BRA `(.L_x_138) ;  /* 0xfffffffc00fc7947 */ /* 0x000fc0000383ffff */
[----:B------:R-:W-:-:S00]  /*6bb0*/  NOP ;  /* 0x0000000000007918 */ /* 0x000fc00000000000 */
        /* <DEDUP_REMOVED lines=12> */
.L_x_139:


//--------------------- .nv.shared._ZN7cutlass13device_kernelINS_4gemm6kernel13GemmUniversalIN4cute5tupleIJiiiiEEENS1_10collective13CollectiveMmaINS1_37MainloopSm90TmaGmmaWarpSpecializedFP8ILi4ENS5_IJNS4_1CILi1EEESB_SB_EEENS1_32KernelTmaWarpSpecializedPingpongEEENS5_IJNSA_ILi64EEESF_NSA_ILi128EEEEEENS_12float_e4m3_tENS5_IJlSB_lEEESI_SJ_NS4_8TiledMMAINS4_8MMA_AtomIJNS4_4SM904GMMA30MMA_64x64x32_F32E4M3E4M3_SS_TNILNSN_7ScaleInE1ELSP_1EEEEEENS4_6LayoutISC_NS5_IJNSA_ILi0EEEST_ST_EEEEENS5_IJNS4_10UnderscoreESW_SW_EEEEENS4_13SM90_TMA_LOADENS4_14ComposedLayoutINS4_7SwizzleILi3ELi4ELi3EEENS4_18smem_ptr_flag_bitsILi8EEENSS_INS5_IJNSA_ILi8EEESG_EEENS5_IJSG_SB_EEEEEEEvNS4_8identityESZ_S19_vS1A_EENS_8epilogue10collective6detail29Sm90TmaWarpSpecializedAdapterINS1D_15DefaultEpilogueISI_SJ_SJ_NS1C_6thread17LinearCombinationISI_Li1EffLNS1H_9ScaleType4KindE0ELNS_15FloatRoundStyleE2ESI_EENS1_15EpilogueDefaultEEEEEvvEEEEvNT_6ParamsE --------------------------
	.section	.nv.shared._ZN7cutlass13device_kernelINS_4gemm6kernel13GemmUniversalIN4cute5tupleIJiiiiEEENS1_10collective13CollectiveMmaINS1_37MainloopSm90TmaGmmaWarpSpecializedFP8ILi4ENS5_IJNS4_1CILi1EEESB_SB_EEENS1_32KernelTmaWarpSpecializedPingpongEEENS5_IJNSA_ILi64EEESF_NSA_ILi128EEEEEENS_12float_e4m3_tENS5_IJlSB_lEEESI_SJ_NS4_8TiledMMAINS4_8MMA_AtomIJNS4_4SM904GMMA30MMA_64x64x32_F32E4M3E4M3_SS_TNILNSN_7ScaleInE1ELSP_1EEEEEENS4_6LayoutISC_NS5_IJNSA_ILi0EEEST_ST_EEEEENS5_IJNS4_10UnderscoreESW_SW_EEEEENS4_13SM90_TMA_LOADENS4_14ComposedLayoutINS4_7SwizzleILi3ELi4ELi3EEENS4_18smem_ptr_flag_bitsILi8EEENSS_INS5_IJNSA_ILi8EEESG_EEENS5_IJSG_SB_EEEEEEEvNS4_8identityESZ_S19_vS1A_EENS_8epilogue10collective6detail29Sm90TmaWarpSpecializedAdapterINS1D_15DefaultEpilogueISI_SJ_SJ_NS1C_6thread17LinearCombinationISI_Li1EffLNS1H_9ScaleType4KindE0ELNS_15FloatRoundStyleE2ESI_EENS1_15EpilogueDefaultEEEEEvvEEEEvNT_6ParamsE,"aw",@nobits
	.sectionflags	@""
	.align	16
	.zero		1024


//--------------------- .nv.shared.reserved.0     --------------------------
	.section	.nv.shared.reserved.0,"aw",@nobits
	.weak		__nv_reservedSMEM_offset_0_alias
	.size		__nv_reservedSMEM_offset_0_alias, 0, 0
	.other		__nv_reservedSMEM_offset_0_alias,@"STO_CUDA_RESERVED_SHARED STV_DEFAULT"
__nv_reservedSMEM_offset_0_alias:
	.zero		0


//--------------------- .nv.global                --------------------------
	.section	.nv.global,"aw",@nobits
.nv.global:
	.type		_ZN40_INTERNAL_fb319113_4_k_cu_4c9822e8_264364cute1_E,@object
	.size		_ZN40_INTERNAL_fb319113_4_k_cu_4c9822e8_264364cute1_E,(_ZN40_INTERNAL_fb319113_4_k_cu_4c9822e8_264364cuda3std3__45__cpo6cbeginE - _ZN40_INTERNAL_fb319113_4_k_cu_4c9822e8_264364cute1_E)
_ZN40_INTERNAL_fb319113_4_k_cu_4c9822e8_264364cute1_E:
	.zero		1
	.type		_ZN40_INTERNAL_fb319113_4_k_cu_4c9822e8_264364cuda3std3__45__cpo6cbeginE,@object
	.size		_ZN40_INTERNAL_fb319113_4_k_cu_4c9822e8_264364cuda3std3__45__cpo6cbeginE,(_ZN40_INTERNAL_fb319113_4_k_cu_4c9822e8_264364cuda3std3__48in_placeE - _ZN40_INTERNAL_fb319113_4_k_cu_4c9822e8_264364cuda3std3__45__cpo6cbeginE)
_ZN40_INTERNAL_fb319113_4_k_cu_4c9822e8_264364cuda3std3__45__cpo6cbeginE:
	.zero		1
	.type		_ZN40_INTERNAL_fb319113_4_k_cu_4c9822e8_264364cuda3std3__48in_placeE,@object
	.size		_ZN40_INTERNAL_fb319113_4_k_cu_4c9822e8_264364cuda3std3__48in_placeE,(_ZN40_INTERNAL_fb319113_4_k_cu_4c9822e8_264364cuda3std6ranges3__45__cpo9iter_moveE - _ZN40_INTERNAL_fb319113_4_k_cu_4c9822e8_264364cuda3std3__48in_placeE)
_ZN40_INTERNAL_fb319113_4_k_cu_4c9822e8_264364cuda3std3__48in_placeE:
	.zero		1
	.type		_ZN40_INTERNAL_fb319113_4_k_cu_4c9822e8_264364cuda3std6ranges3__45__cpo9iter_moveE,@object
	.size		_ZN40_INTERNAL_fb319113_4_k_cu_4c9822e8_264364cuda3std6ranges3__45__cpo9iter_moveE,(_ZN40_INTERNAL_fb319113_4_k_cu_4c9822e8_264364cuda3std3__45__cpo5beginE - _ZN40_INTERNAL_fb319113_4_k_cu_4c9822e8_264364cuda3std6ranges3__45__cpo9iter_moveE)
_ZN40_INTERNAL_fb319113_4_k_cu_4c9822e8_264364cuda3std6ranges3__45__cpo9iter_moveE:
	.zero		1
	.type		_ZN40_INTERNAL_fb319113_4_k_cu_4c9822e8_264364cuda3std3__45__cpo5beginE,@object
	.size		_ZN40_INTERNAL_fb319113_4_k_cu_4c9822e8_264364cuda3std3__45__cpo5beginE,(_ZN40_INTERNAL_fb319113_4_k_cu_4c9822e8_264364cuda3std3__442_GLOBAL__N__fb319113_4_k_cu_4c9822e8_264366ignoreE - _ZN40_INTERNAL_fb319113_4_k_cu_4c9822e8_264364cuda3std3__45__cpo5beginE)
_ZN40_INTERNAL_fb319113_4_k_cu_4c9822e8_264364cuda3std3__45__cpo5beginE:
	.zero		1
	.type		_ZN40_INTERNAL_fb319113_4_k_cu_4c9822e8_264364cuda3std3__442_GLOBAL__N__fb319113_4_k_cu_4c9822e8_264366ignoreE,@object
	.size		_ZN40_INTERNAL_fb319113_4_k_cu_4c9822e8_264364cuda3std3__442_GLOBAL__N__fb319113_4_k_cu_4c9822e8_264366ignoreE,(_ZN40_INTERNAL_fb319113_4_k_cu_4c9822e8_264364cute7productE - _ZN40_INTERNAL_fb319113_4_k_cu_4c9822e8_264364cuda3std3__442_GLOBAL__N__fb319113_4_k_cu_4c9822e8_264366ignoreE)
_ZN40_INTERNAL_fb319113_4_k_cu_4c9822e8_264364cuda3std3__442_GLOBAL__N__fb319113_4_k_cu_4c9822e8_264366ignoreE:
	.zero		1
	.type		_ZN40_INTERNAL_fb319113_4_k_cu_4c9822e8_264364cute7productE,@object
	.size		_ZN40_INTERNAL_fb319113_4_k_cu_4c9822e8_264364cute7productE,(_ZN40_INTERNAL_fb319113_4_k_cu_4c9822e8_264364cuda3std3__45__cpo3endE - _ZN40_INTERNAL_fb319113_4_k_cu_4c9822e8_264364cute7productE)
_ZN40_INTERNAL_fb319113_4_k_cu_4c9822e8_264364cute7productE:
	.zero		1
	.type		_ZN40_INTERNAL_fb319113_4_k_cu_4c9822e8_264364cuda3std3__45__cpo3endE,@object
	.size		_ZN40_INTERNAL_fb319113_4_k_cu_4c9822e8_264364cuda3std3__45__cpo3endE,(_ZN40_INTERNAL_fb319113_4_k_cu_4c9822e8_264364cuda3std3__419piecewise_constructE - _ZN40_INTERNAL_fb319113_4_k_cu_4c9822e8_264364cuda3std3__45__cpo3endE)
_ZN40_INTERNAL_fb319113_4_k_cu_4c9822e8_264364cuda3std3__45__cpo3endE:
	.zero		1
	.type		_ZN40_INTERNAL_fb319113_4_k_cu_4c9822e8_264364cuda3std3__419piecewise_constructE,@object
	.size		_ZN40_INTERNAL_fb319113_4_k_cu_4c9822e8_264364cuda3std3__419piecewise_constructE,(_ZN40_INTERNAL_fb319113_4_k_cu_4c9822e8_264364cuda3std3__45__cpo4cendE - _ZN40_INTERNAL_fb319113_4_k_cu_4c9822e8_264364cuda3std3__419piecewise_constructE)
_ZN40_INTERNAL_fb319113_4_k_cu_4c9822e8_264364cuda3std3__419piecewise_constructE:
	.zero		1
	.type		_ZN40_INTERNAL_fb319113_4_k_cu_4c9822e8_264364cuda3std3__45__cpo4cendE,@object
	.size		_ZN40_INTERNAL_fb319113_4_k_cu_4c9822e8_264364cuda3std3__45__cpo4cendE,(_ZN40_INTERNAL_fb319113_4_k_cu_4c9822e8_264364cuda3std6ranges3__45__cpo4swapE - _ZN40_INTERNAL_fb319113_4_k_cu_4c9822e8_264364cuda3std3__45__cpo4cendE)
_ZN40_INTERNAL_fb319113_4_k_cu_4c9822e8_264364cuda3std3__45__cpo4cendE:
	.zero		1
	.type		_ZN40_INTERNAL_fb319113_4_k_cu_4c9822e8_264364cuda3std6ranges3__45__cpo4swapE,@object
	.size		_ZN40_INTERNAL_fb319113_4_k_cu_4c9822e8_264364cuda3std6ranges3__45__cpo4swapE,(.L_7 - _ZN40_INTERNAL_fb319113_4_k_cu_4c9822e8_264364cuda3std6ranges3__45__cpo4swapE)
_ZN40_INTERNAL_fb319113_4_k_cu_4c9822e8_264364cuda3std6ranges3__45__cpo4swapE:
	.zero		1
.L_7:


//--------------------- .nv.constant0._ZN7cutlass13device_kernelINS_4gemm6kernel13GemmUniversalIN4cute5tupleIJiiiiEEENS1_10collective13CollectiveMmaINS1_37MainloopSm90TmaGmmaWarpSpecializedFP8ILi4ENS5_IJNS4_1CILi1EEESB_SB_EEENS1_32KernelTmaWarpSpecializedPingpongEEENS5_IJNSA_ILi64EEESF_NSA_ILi128EEEEEENS_12float_e4m3_tENS5_IJlSB_lEEESI_SJ_NS4_8TiledMMAINS4_8MMA_AtomIJNS4_4SM904GMMA30MMA_64x64x32_F32E4M3E4M3_SS_TNILNSN_7ScaleInE1ELSP_1EEEEEENS4_6LayoutISC_NS5_IJNSA_ILi0EEEST_ST_EEEEENS5_IJNS4_10UnderscoreESW_SW_EEEEENS4_13SM90_TMA_LOADENS4_14ComposedLayoutINS4_7SwizzleILi3ELi4ELi3EEENS4_18smem_ptr_flag_bitsILi8EEENSS_INS5_IJNSA_ILi8EEESG_EEENS5_IJSG_SB_EEEEEEEvNS4_8identityESZ_S19_vS1A_EENS_8epilogue10collective6detail29Sm90TmaWarpSpecializedAdapterINS1D_15DefaultEpilogueISI_SJ_SJ_NS1C_6thread17LinearCombinationISI_Li1EffLNS1H_9ScaleType4KindE0ELNS_15FloatRoundStyleE2ESI_EENS1_15EpilogueDefaultEEEEEvvEEEEvNT_6ParamsE --------------------------
	.section	.nv.constant0._ZN7cutlass13device_kernelINS_4gemm6kernel13GemmUniversalIN4cute5tupleIJiiiiEEENS1_10collective13CollectiveMmaINS1_37MainloopSm90TmaGmmaWarpSpecializedFP8ILi4ENS5_IJNS4_1CILi1EEESB_SB_EEENS1_32KernelTmaWarpSpecializedPingpongEEENS5_IJNSA_ILi64EEESF_NSA_ILi128EEEEEENS_12float_e4m3_tENS5_IJlSB_lEEESI_SJ_NS4_8TiledMMAINS4_8MMA_AtomIJNS4_4SM904GMMA30MMA_64x64x32_F32E4M3E4M3_SS_TNILNSN_7ScaleInE1ELSP_1EEEEEENS4_6LayoutISC_NS5_IJNSA_ILi0EEEST_ST_EEEEENS5_IJNS4_10UnderscoreESW_SW_EEEEENS4_13SM90_TMA_LOADENS4_14ComposedLayoutINS4_7SwizzleILi3ELi4ELi3EEENS4_18smem_ptr_flag_bitsILi8EEENSS_INS5_IJNSA_ILi8EEESG_EEENS5_IJSG_SB_EEEEEEEvNS4_8identityESZ_S19_vS1A_EENS_8epilogue10collective6detail29Sm90TmaWarpSpecializedAdapterINS1D_15DefaultEpilogueISI_SJ_SJ_NS1C_6thread17LinearCombinationISI_Li1EffLNS1H_9ScaleType4KindE0ELNS_15FloatRoundStyleE2ESI_EENS1_15EpilogueDefaultEEEEEvvEEEEvNT_6ParamsE,"a",@progbits
	.sectionflags	@""
	.align	4
.nv.constant0._ZN7cutlass13device_kernelINS_4gemm6kernel13GemmUniversalIN4cute5tupleIJiiiiEEENS1_10collective13CollectiveMmaINS1_37MainloopSm90TmaGmmaWarpSpecializedFP8ILi4ENS5_IJNS4_1CILi1EEESB_SB_EEENS1_32KernelTmaWarpSpecializedPingpongEEENS5_IJNSA_ILi64EEESF_NSA_ILi128EEEEEENS_12float_e4m3_tENS5_IJlSB_lEEESI_SJ_NS4_8TiledMMAINS4_8MMA_AtomIJNS4_4SM904GMMA30MMA_64x64x32_F32E4M3E4M3_SS_TNILNSN_7ScaleInE1ELSP_1EEEEEENS4_6LayoutISC_NS5_IJNSA_ILi0EEEST_ST_EEEEENS5_IJNS4_10UnderscoreESW_SW_EEEEENS4_13SM90_TMA_LOADENS4_14ComposedLayoutINS4_7SwizzleILi3ELi4ELi3EEENS4_18smem_ptr_flag_bitsILi8EEENSS_INS5_IJNSA_ILi8EEESG_EEENS5_IJSG_SB_EEEEEEEvNS4_8identityESZ_S19_vS1A_EENS_8epilogue10collective6detail29Sm90TmaWarpSpecializedAdapterINS1D_15DefaultEpilogueISI_SJ_SJ_NS1C_6thread17LinearCombinationISI_Li1EffLNS1H_9ScaleType4KindE0ELNS_15FloatRoundStyleE2ESI_EENS1_15EpilogueDefaultEEEEEvvEEEEvNT_6ParamsE:
	.zero		1664


//--------------------- SYMBOLS --------------------------

	.type		.nv.reservedSmem.offset0,@object
	.size		.nv.reservedSmem.offset0,0x4
